//
// Generated by NVIDIA NVVM Compiler
//
// Compiler Build ID: CL-36424714
// Cuda compilation tools, release 13.0, V13.0.88
// Based on NVVM 20.0.0
//

.version 9.0
.target sm_100
.address_size 64

	// .globl	_Z10dfs_kerneliP4NodePiS1_P9local_pdb
.extern .func __assertfail
(
	.param .b64 __assertfail_param_0,
	.param .b64 __assertfail_param_1,
	.param .b32 __assertfail_param_2,
	.param .b64 __assertfail_param_3,
	.param .b64 __assertfail_param_4
)
;
.const .align 1 .b8 dev_rf[25] = {0, 5, 10, 15, 20, 1, 6, 11, 16, 21, 2, 7, 12, 17, 22, 3, 8, 13, 18, 23, 4, 9, 14, 19, 24};
.const .align 1 .b8 dev_rot90[25] = {20, 15, 10, 5, 0, 21, 16, 11, 6, 1, 22, 17, 12, 7, 2, 23, 18, 13, 8, 3, 24, 19, 14, 9, 4};
.const .align 1 .b8 dev_rot90rf[25] = {20, 21, 22, 23, 24, 15, 16, 17, 18, 19, 10, 11, 12, 13, 14, 5, 6, 7, 8, 9, 0, 1, 2, 3, 4};
.const .align 1 .b8 dev_rot180[25] = {24, 23, 22, 21, 20, 19, 18, 17, 16, 15, 14, 13, 12, 11, 10, 9, 8, 7, 6, 5, 4, 3, 2, 1};
.const .align 1 .b8 dev_rot180rf[25] = {24, 19, 14, 9, 4, 23, 18, 13, 8, 3, 22, 17, 12, 7, 2, 21, 16, 11, 6, 1, 20, 15, 10, 5};
.global .align 1 .b8 dev_h0[244140625];
.global .align 1 .b8 dev_h1[244140625];
.global .align 1 .b8 __unnamed_1[56] = {118, 111, 105, 100, 32, 100, 102, 115, 95, 107, 101, 114, 110, 101, 108, 40, 105, 110, 116, 44, 32, 78, 111, 100, 101, 32, 42, 44, 32, 105, 110, 116, 32, 42, 44, 32, 105, 110, 116, 32, 42, 44, 32, 108, 111, 99, 97, 108, 95, 112, 100, 98, 32, 42, 41};
// _ZZ10dfs_kerneliP4NodePiS1_P9local_pdbE2st has been demoted
// _ZZ10dfs_kerneliP4NodePiS1_P9local_pdbE5index has been demoted
.global .align 1 .b8 $str[20] = {105, 110, 100, 101, 120, 32, 60, 32, 83, 84, 65, 67, 75, 95, 76, 73, 77, 73, 84};
.global .align 1 .b8 $str$1[27] = {47, 116, 109, 112, 47, 115, 97, 115, 115, 95, 99, 117, 95, 57, 108, 95, 118, 102, 55, 55, 110, 47, 107, 46, 99, 117};

.visible .entry _Z10dfs_kerneliP4NodePiS1_P9local_pdb(
	.param .u32 _Z10dfs_kerneliP4NodePiS1_P9local_pdb_param_0,
	.param .u64 .ptr .align 1 _Z10dfs_kerneliP4NodePiS1_P9local_pdb_param_1,
	.param .u64 .ptr .align 1 _Z10dfs_kerneliP4NodePiS1_P9local_pdb_param_2,
	.param .u64 .ptr .align 1 _Z10dfs_kerneliP4NodePiS1_P9local_pdb_param_3,
	.param .u64 .ptr .align 1 _Z10dfs_kerneliP4NodePiS1_P9local_pdb_param_4
)
{
	.local .align 16 .b8 	__local_depot0[112];
	.reg .b64 	%SP;
	.reg .b64 	%SPL;
	.reg .pred 	%p<12>;
	.reg .b16 	%rs<394>;
	.reg .b32 	%r<81>;
	.reg .b64 	%rd<224>;
	// demoted variable
	.shared .align 1 .b8 _ZZ10dfs_kerneliP4NodePiS1_P9local_pdbE2st[32832];
	// demoted variable
	.shared .align 4 .u32 _ZZ10dfs_kerneliP4NodePiS1_P9local_pdbE5index;
	mov.u64 	%SPL, __local_depot0;
	ld.param.u64 	%rd7, [_Z10dfs_kerneliP4NodePiS1_P9local_pdb_param_1];
	cvta.to.global.u64 	%rd8, %rd7;
	add.u64 	%rd10, %SPL, 0;
	add.u64 	%rd1, %SPL, 16;
	add.u64 	%rd2, %SPL, 32;
	add.u64 	%rd3, %SPL, 48;
	bar.sync 	0;
	mov.b32 	%r80, 0;
	st.shared.u32 	[_ZZ10dfs_kerneliP4NodePiS1_P9local_pdbE5index], %r80;
	mov.u32 	%r14, %ctaid.x;
	mul.wide.u32 	%rd14, %r14, 54;
	add.s64 	%rd15, %rd8, %rd14;
	ld.global.u8 	%rs192, [%rd15];
	ld.global.u8 	%rs193, [%rd15+1];
	ld.global.u8 	%rs194, [%rd15+2];
	ld.global.u8 	%rs195, [%rd15+3];
	ld.global.u8 	%rs196, [%rd15+4];
	ld.global.u8 	%rs197, [%rd15+5];
	ld.global.u8 	%rs198, [%rd15+6];
	ld.global.u8 	%rs199, [%rd15+7];
	ld.global.u8 	%rs200, [%rd15+8];
	ld.global.u8 	%rs201, [%rd15+9];
	ld.global.u8 	%rs202, [%rd15+10];
	ld.global.u8 	%rs203, [%rd15+11];
	ld.global.u8 	%rs204, [%rd15+12];
	ld.global.u8 	%rs205, [%rd15+13];
	ld.global.u8 	%rs206, [%rd15+14];
	ld.global.u8 	%rs207, [%rd15+15];
	ld.global.u8 	%rs208, [%rd15+16];
	ld.global.u8 	%rs209, [%rd15+17];
	ld.global.u8 	%rs210, [%rd15+18];
	ld.global.u8 	%rs211, [%rd15+19];
	ld.global.u8 	%rs212, [%rd15+20];
	ld.global.u8 	%rs213, [%rd15+21];
	ld.global.u8 	%rs214, [%rd15+22];
	ld.global.u8 	%rs215, [%rd15+23];
	ld.global.u8 	%rs216, [%rd15+24];
	ld.global.u8 	%rs217, [%rd15+25];
	ld.global.u8 	%rs218, [%rd15+26];
	ld.global.u8 	%rs219, [%rd15+27];
	ld.global.u8 	%rs220, [%rd15+28];
	ld.global.u8 	%rs221, [%rd15+29];
	ld.global.u8 	%rs222, [%rd15+30];
	ld.global.u8 	%rs223, [%rd15+31];
	ld.global.u8 	%rs224, [%rd15+32];
	ld.global.u8 	%rs225, [%rd15+33];
	ld.global.u8 	%rs226, [%rd15+34];
	ld.global.u8 	%rs227, [%rd15+35];
	ld.global.u8 	%rs228, [%rd15+36];
	ld.global.u8 	%rs229, [%rd15+37];
	ld.global.u8 	%rs230, [%rd15+38];
	ld.global.u8 	%rs231, [%rd15+39];
	ld.global.u8 	%rs232, [%rd15+40];
	ld.global.u8 	%rs233, [%rd15+41];
	ld.global.u8 	%rs234, [%rd15+42];
	ld.global.u8 	%rs235, [%rd15+43];
	ld.global.u8 	%rs236, [%rd15+44];
	ld.global.u8 	%rs237, [%rd15+45];
	ld.global.u8 	%rs238, [%rd15+46];
	ld.global.u8 	%rs239, [%rd15+47];
	ld.global.u8 	%rs240, [%rd15+48];
	ld.global.u8 	%rs241, [%rd15+49];
	ld.global.u8 	%rs242, [%rd15+50];
	ld.global.u8 	%rs243, [%rd15+51];
	ld.global.u8 	%rs244, [%rd15+52];
	ld.global.u8 	%rs245, [%rd15+53];
	st.shared.u8 	[_ZZ10dfs_kerneliP4NodePiS1_P9local_pdbE2st], %rs192;
	st.shared.u8 	[_ZZ10dfs_kerneliP4NodePiS1_P9local_pdbE2st+1], %rs193;
	st.shared.u8 	[_ZZ10dfs_kerneliP4NodePiS1_P9local_pdbE2st+2], %rs194;
	st.shared.u8 	[_ZZ10dfs_kerneliP4NodePiS1_P9local_pdbE2st+3], %rs195;
	st.shared.u8 	[_ZZ10dfs_kerneliP4NodePiS1_P9local_pdbE2st+4], %rs196;
	st.shared.u8 	[_ZZ10dfs_kerneliP4NodePiS1_P9local_pdbE2st+5], %rs197;
	st.shared.u8 	[_ZZ10dfs_kerneliP4NodePiS1_P9local_pdbE2st+6], %rs198;
	st.shared.u8 	[_ZZ10dfs_kerneliP4NodePiS1_P9local_pdbE2st+7], %rs199;
	st.shared.u8 	[_ZZ10dfs_kerneliP4NodePiS1_P9local_pdbE2st+8], %rs200;
	st.shared.u8 	[_ZZ10dfs_kerneliP4NodePiS1_P9local_pdbE2st+9], %rs201;
	st.shared.u8 	[_ZZ10dfs_kerneliP4NodePiS1_P9local_pdbE2st+10], %rs202;
	st.shared.u8 	[_ZZ10dfs_kerneliP4NodePiS1_P9local_pdbE2st+11], %rs203;
	st.shared.u8 	[_ZZ10dfs_kerneliP4NodePiS1_P9local_pdbE2st+12], %rs204;
	st.shared.u8 	[_ZZ10dfs_kerneliP4NodePiS1_P9local_pdbE2st+13], %rs205;
	st.shared.u8 	[_ZZ10dfs_kerneliP4NodePiS1_P9local_pdbE2st+14], %rs206;
	st.shared.u8 	[_ZZ10dfs_kerneliP4NodePiS1_P9local_pdbE2st+15], %rs207;
	st.shared.u8 	[_ZZ10dfs_kerneliP4NodePiS1_P9local_pdbE2st+16], %rs208;
	st.shared.u8 	[_ZZ10dfs_kerneliP4NodePiS1_P9local_pdbE2st+17], %rs209;
	st.shared.u8 	[_ZZ10dfs_kerneliP4NodePiS1_P9local_pdbE2st+18], %rs210;
	st.shared.u8 	[_ZZ10dfs_kerneliP4NodePiS1_P9local_pdbE2st+19], %rs211;
	st.shared.u8 	[_ZZ10dfs_kerneliP4NodePiS1_P9local_pdbE2st+20], %rs212;
	st.shared.u8 	[_ZZ10dfs_kerneliP4NodePiS1_P9local_pdbE2st+21], %rs213;
	st.shared.u8 	[_ZZ10dfs_kerneliP4NodePiS1_P9local_pdbE2st+22], %rs214;
	st.shared.u8 	[_ZZ10dfs_kerneliP4NodePiS1_P9local_pdbE2st+23], %rs215;
	st.shared.u8 	[_ZZ10dfs_kerneliP4NodePiS1_P9local_pdbE2st+24], %rs216;
	st.shared.u8 	[_ZZ10dfs_kerneliP4NodePiS1_P9local_pdbE2st+25], %rs217;
	st.shared.u8 	[_ZZ10dfs_kerneliP4NodePiS1_P9local_pdbE2st+26], %rs218;
	st.shared.u8 	[_ZZ10dfs_kerneliP4NodePiS1_P9local_pdbE2st+27], %rs219;
	st.shared.u8 	[_ZZ10dfs_kerneliP4NodePiS1_P9local_pdbE2st+28], %rs220;
	st.shared.u8 	[_ZZ10dfs_kerneliP4NodePiS1_P9local_pdbE2st+29], %rs221;
	st.shared.u8 	[_ZZ10dfs_kerneliP4NodePiS1_P9local_pdbE2st+30], %rs222;
	st.shared.u8 	[_ZZ10dfs_kerneliP4NodePiS1_P9local_pdbE2st+31], %rs223;
	st.shared.u8 	[_ZZ10dfs_kerneliP4NodePiS1_P9local_pdbE2st+32], %rs224;
	st.shared.u8 	[_ZZ10dfs_kerneliP4NodePiS1_P9local_pdbE2st+33], %rs225;
	st.shared.u8 	[_ZZ10dfs_kerneliP4NodePiS1_P9local_pdbE2st+34], %rs226;
	st.shared.u8 	[_ZZ10dfs_kerneliP4NodePiS1_P9local_pdbE2st+35], %rs227;
	st.shared.u8 	[_ZZ10dfs_kerneliP4NodePiS1_P9local_pdbE2st+36], %rs228;
	st.shared.u8 	[_ZZ10dfs_kerneliP4NodePiS1_P9local_pdbE2st+37], %rs229;
	st.shared.u8 	[_ZZ10dfs_kerneliP4NodePiS1_P9local_pdbE2st+38], %rs230;
	st.shared.u8 	[_ZZ10dfs_kerneliP4NodePiS1_P9local_pdbE2st+39], %rs231;
	st.shared.u8 	[_ZZ10dfs_kerneliP4NodePiS1_P9local_pdbE2st+40], %rs232;
	st.shared.u8 	[_ZZ10dfs_kerneliP4NodePiS1_P9local_pdbE2st+41], %rs233;
	st.shared.u8 	[_ZZ10dfs_kerneliP4NodePiS1_P9local_pdbE2st+42], %rs234;
	st.shared.u8 	[_ZZ10dfs_kerneliP4NodePiS1_P9local_pdbE2st+43], %rs235;
	st.shared.u8 	[_ZZ10dfs_kerneliP4NodePiS1_P9local_pdbE2st+44], %rs236;
	st.shared.u8 	[_ZZ10dfs_kerneliP4NodePiS1_P9local_pdbE2st+45], %rs237;
	st.shared.u8 	[_ZZ10dfs_kerneliP4NodePiS1_P9local_pdbE2st+46], %rs238;
	st.shared.u8 	[_ZZ10dfs_kerneliP4NodePiS1_P9local_pdbE2st+47], %rs239;
	st.shared.u8 	[_ZZ10dfs_kerneliP4NodePiS1_P9local_pdbE2st+48], %rs240;
	st.shared.u8 	[_ZZ10dfs_kerneliP4NodePiS1_P9local_pdbE2st+49], %rs241;
	st.shared.u8 	[_ZZ10dfs_kerneliP4NodePiS1_P9local_pdbE2st+50], %rs242;
	st.shared.u8 	[_ZZ10dfs_kerneliP4NodePiS1_P9local_pdbE2st+51], %rs243;
	st.shared.u8 	[_ZZ10dfs_kerneliP4NodePiS1_P9local_pdbE2st+52], %rs244;
	st.shared.u8 	[_ZZ10dfs_kerneliP4NodePiS1_P9local_pdbE2st+53], %rs245;
	bar.sync 	0;
	mov.b32 	%r15, 3;
	mov.b32 	%r16, 2;
	mov.b32 	%r17, 1;
	st.local.v4.u32 	[%rd10], {%r17, %r80, %r16, %r15};
	mov.b32 	%r18, -1;
	st.local.v4.u32 	[%rd1], {%r80, %r18, %r80, %r17};
	st.local.v4.u32 	[%rd2], {%r17, %r80, %r18, %r80};
	mov.u32 	%r19, %tid.x;
	shl.b32 	%r20, %r19, 2;
	cvt.u64.u32 	%rd16, %r20;
	and.b64  	%rd17, %rd16, 12;
	add.s64 	%rd4, %rd10, %rd17;
	shr.u32 	%r23, %r19, 2;
$L__BB0_1:
	ld.shared.u32 	%r21, [_ZZ10dfs_kerneliP4NodePiS1_P9local_pdbE5index];
	bar.sync 	0;
	setp.lt.s32 	%p1, %r21, 0;
	@%p1 bra 	$L__BB0_18;
	ld.shared.u32 	%r2, [_ZZ10dfs_kerneliP4NodePiS1_P9local_pdbE5index];
	sub.s32 	%r4, %r2, %r23;
	setp.lt.s32 	%p2, %r4, 0;
	@%p2 bra 	$L__BB0_4;
	mov.u32 	%r24, _ZZ10dfs_kerneliP4NodePiS1_P9local_pdbE2st;
	mad.lo.s32 	%r25, %r4, 54, %r24;
	ld.shared.u8 	%rs339, [%r25];
	ld.shared.u8 	%rs338, [%r25+1];
	ld.shared.u8 	%rs337, [%r25+2];
	ld.shared.u8 	%rs336, [%r25+3];
	ld.shared.u8 	%rs335, [%r25+4];
	ld.shared.u8 	%rs334, [%r25+5];
	ld.shared.u8 	%rs333, [%r25+6];
	ld.shared.u8 	%rs332, [%r25+7];
	ld.shared.u8 	%rs331, [%r25+8];
	ld.shared.u8 	%rs330, [%r25+9];
	ld.shared.u8 	%rs329, [%r25+10];
	ld.shared.u8 	%rs328, [%r25+11];
	ld.shared.u8 	%rs327, [%r25+12];
	ld.shared.u8 	%rs326, [%r25+13];
	ld.shared.u8 	%rs325, [%r25+14];
	ld.shared.u8 	%rs324, [%r25+15];
	ld.shared.u8 	%rs323, [%r25+16];
	ld.shared.u8 	%rs322, [%r25+17];
	ld.shared.u8 	%rs321, [%r25+18];
	ld.shared.u8 	%rs320, [%r25+19];
	ld.shared.u8 	%rs319, [%r25+20];
	ld.shared.u8 	%rs318, [%r25+21];
	ld.shared.u8 	%rs317, [%r25+22];
	ld.shared.u8 	%rs316, [%r25+23];
	ld.shared.u8 	%rs315, [%r25+24];
	ld.shared.u8 	%rs314, [%r25+25];
	ld.shared.u8 	%rs313, [%r25+26];
	ld.shared.u8 	%rs312, [%r25+27];
	ld.shared.u8 	%rs311, [%r25+28];
	ld.shared.u8 	%rs310, [%r25+29];
	ld.shared.u8 	%rs309, [%r25+30];
	ld.shared.u8 	%rs308, [%r25+31];
	ld.shared.u8 	%rs307, [%r25+32];
	ld.shared.u8 	%rs306, [%r25+33];
	ld.shared.u8 	%rs305, [%r25+34];
	ld.shared.u8 	%rs304, [%r25+35];
	ld.shared.u8 	%rs303, [%r25+36];
	ld.shared.u8 	%rs302, [%r25+37];
	ld.shared.u8 	%rs301, [%r25+38];
	ld.shared.u8 	%rs300, [%r25+39];
	ld.shared.u8 	%rs299, [%r25+40];
	ld.shared.u8 	%rs298, [%r25+41];
	ld.shared.u8 	%rs297, [%r25+42];
	ld.shared.u8 	%rs296, [%r25+43];
	ld.shared.u8 	%rs295, [%r25+44];
	ld.shared.u8 	%rs294, [%r25+45];
	ld.shared.u8 	%rs293, [%r25+46];
	ld.shared.u8 	%rs292, [%r25+47];
	ld.shared.u8 	%rs291, [%r25+48];
	ld.shared.u8 	%rs290, [%r25+49];
	ld.shared.u8 	%rs289, [%r25+50];
	ld.shared.u8 	%rs288, [%r25+51];
	ld.shared.u8 	%rs287, [%r25+52];
	ld.shared.u8 	%rs286, [%r25+53];
$L__BB0_4:
	setp.ne.s32 	%p3, %r19, 0;
	@%p3 bra 	$L__BB0_6;
	max.s32 	%r26, %r2, 7;
	add.s32 	%r27, %r26, -8;
	st.shared.u32 	[_ZZ10dfs_kerneliP4NodePiS1_P9local_pdbE5index], %r27;
$L__BB0_6:
	setp.lt.s32 	%p4, %r4, 0;
	bar.sync 	0;
	@%p4 bra 	$L__BB0_17;
	and.b16  	%rs246, %rs288, 255;
	setp.ne.s16 	%p5, %rs246, 0;
	@%p5 bra 	$L__BB0_9;
	ld.param.u64 	%rd222, [_Z10dfs_kerneliP4NodePiS1_P9local_pdb_param_2];
	cvt.u32.u16 	%r76, %rs287;
	cvt.s32.s8 	%r77, %r76;
	cvta.to.global.u64 	%rd220, %rd222;
	st.global.u32 	[%rd220], %r77;
	bra.uni 	$L__BB0_17;
$L__BB0_9:
	ld.param.u32 	%r78, [_Z10dfs_kerneliP4NodePiS1_P9local_pdb_param_0];
	cvt.u32.u16 	%r28, %rs287;
	cvt.s32.s8 	%r29, %r28;
	cvt.u32.u16 	%r30, %rs288;
	cvt.s32.s8 	%r31, %r30;
	add.s32 	%r32, %r31, %r29;
	setp.gt.s32 	%p6, %r32, %r78;
	@%p6 bra 	$L__BB0_17;
	cvt.s16.s8 	%rs247, %rs289;
	mul.lo.s16 	%rs248, %rs247, 103;
	shr.u16 	%rs249, %rs248, 15;
	shr.s16 	%rs250, %rs248, 9;
	add.s16 	%rs251, %rs250, %rs249;
	cvt.s32.s16 	%r5, %rs251;
	mul.lo.s16 	%rs252, %rs251, 5;
	sub.s16 	%rs253, %rs289, %rs252;
	cvt.u32.u16 	%r33, %rs253;
	cvt.s32.s8 	%r6, %r33;
	ld.local.u32 	%r7, [%rd4];
	st.local.u8 	[%rd3], %rs339;
	st.local.u8 	[%rd3+1], %rs338;
	st.local.u8 	[%rd3+2], %rs337;
	st.local.u8 	[%rd3+3], %rs336;
	st.local.u8 	[%rd3+4], %rs335;
	st.local.u8 	[%rd3+5], %rs334;
	st.local.u8 	[%rd3+6], %rs333;
	st.local.u8 	[%rd3+7], %rs332;
	st.local.u8 	[%rd3+8], %rs331;
	st.local.u8 	[%rd3+9], %rs330;
	st.local.u8 	[%rd3+10], %rs329;
	st.local.u8 	[%rd3+11], %rs328;
	st.local.u8 	[%rd3+12], %rs327;
	st.local.u8 	[%rd3+13], %rs326;
	st.local.u8 	[%rd3+14], %rs325;
	st.local.u8 	[%rd3+15], %rs324;
	st.local.u8 	[%rd3+16], %rs323;
	st.local.u8 	[%rd3+17], %rs322;
	st.local.u8 	[%rd3+18], %rs321;
	st.local.u8 	[%rd3+19], %rs320;
	st.local.u8 	[%rd3+20], %rs319;
	st.local.u8 	[%rd3+21], %rs318;
	st.local.u8 	[%rd3+22], %rs317;
	st.local.u8 	[%rd3+23], %rs316;
	st.local.u8 	[%rd3+24], %rs315;
	st.local.u8 	[%rd3+25], %rs314;
	st.local.u8 	[%rd3+26], %rs313;
	st.local.u8 	[%rd3+27], %rs312;
	st.local.u8 	[%rd3+28], %rs311;
	st.local.u8 	[%rd3+29], %rs310;
	st.local.u8 	[%rd3+30], %rs309;
	st.local.u8 	[%rd3+31], %rs308;
	st.local.u8 	[%rd3+32], %rs307;
	st.local.u8 	[%rd3+33], %rs306;
	st.local.u8 	[%rd3+34], %rs305;
	st.local.u8 	[%rd3+35], %rs304;
	st.local.u8 	[%rd3+36], %rs303;
	st.local.u8 	[%rd3+37], %rs302;
	st.local.u8 	[%rd3+38], %rs301;
	st.local.u8 	[%rd3+39], %rs300;
	st.local.u8 	[%rd3+40], %rs299;
	st.local.u8 	[%rd3+41], %rs298;
	st.local.u8 	[%rd3+42], %rs297;
	st.local.u8 	[%rd3+43], %rs296;
	st.local.u8 	[%rd3+44], %rs295;
	st.local.u8 	[%rd3+45], %rs294;
	st.local.u8 	[%rd3+46], %rs293;
	st.local.u8 	[%rd3+47], %rs292;
	st.local.u8 	[%rd3+48], %rs291;
	st.local.u8 	[%rd3+49], %rs290;
	st.local.u8 	[%rd3+50], %rs289;
	st.local.u8 	[%rd3+51], %rs288;
	st.local.u8 	[%rd3+52], %rs287;
	st.local.u8 	[%rd3+53], %rs286;
	mul.wide.s32 	%rd21, %r7, 4;
	add.s64 	%rd22, %rd1, %rd21;
	ld.local.u32 	%r34, [%rd22];
	add.s32 	%r8, %r34, %r5;
	add.s64 	%rd23, %rd2, %rd21;
	ld.local.u32 	%r35, [%rd23];
	add.s32 	%r36, %r35, %r6;
	max.u32 	%r37, %r8, %r36;
	setp.gt.u32 	%p7, %r37, 4;
	@%p7 bra 	$L__BB0_17;
	cvt.u32.u16 	%r38, %rs286;
	cvt.s32.s8 	%r39, %r38;
	sub.s32 	%r40, %r39, %r7;
	abs.s32 	%r41, %r40;
	setp.eq.s32 	%p8, %r41, 2;
	@%p8 bra 	$L__BB0_17;
	ld.param.u32 	%r79, [_Z10dfs_kerneliP4NodePiS1_P9local_pdb_param_0];
	mad.lo.s32 	%r42, %r8, 5, %r36;
	cvt.u64.u32 	%rd24, %r42;
	add.s64 	%rd25, %rd3, %rd24;
	ld.local.u8 	%rs254, [%rd25];
	cvt.u64.u16 	%rd26, %rs254;
	cvt.s64.s8 	%rd27, %rd26;
	add.s64 	%rd28, %rd3, %rd27;
	ld.local.u8 	%rs255, [%rd28+25];
	mad.lo.s32 	%r43, %r5, 5, %r6;
	cvt.s64.s32 	%rd29, %r43;
	add.s64 	%rd30, %rd3, %rd29;
	ld.local.u8 	%rs256, [%rd30];
	cvt.u64.u16 	%rd31, %rs256;
	cvt.s64.s8 	%rd32, %rd31;
	add.s64 	%rd33, %rd3, %rd32;
	ld.local.u8 	%rs257, [%rd33+25];
	st.local.u8 	[%rd28+25], %rs257;
	ld.local.s8 	%rd34, [%rd30];
	add.s64 	%rd35, %rd3, %rd34;
	st.local.u8 	[%rd35+25], %rs255;
	st.local.u8 	[%rd25], %rs256;
	st.local.u8 	[%rd30], %rs254;
	cvt.u16.u32 	%rs163, %r42;
	st.local.u8 	[%rd3+50], %rs163;
	ld.local.u8 	%rs164, [%rd3+26];
	cvt.u64.u16 	%rd36, %rs164;
	cvt.s64.s8 	%rd37, %rd36;
	cvt.u32.u16 	%r44, %rs164;
	cvt.s32.s8 	%r45, %r44;
	mul.wide.s32 	%rd38, %r45, 25;
	ld.local.u8 	%rs165, [%rd3+27];
	cvt.u64.u16 	%rd39, %rs165;
	cvt.s64.s8 	%rd40, %rd39;
	add.s64 	%rd41, %rd38, %rd40;
	ld.local.u8 	%rs166, [%rd3+30];
	cvt.u64.u16 	%rd42, %rs166;
	cvt.s64.s8 	%rd43, %rd42;
	mad.lo.s64 	%rd44, %rd41, 25, %rd43;
	ld.local.u8 	%rs167, [%rd3+31];
	cvt.u64.u16 	%rd45, %rs167;
	cvt.s64.s8 	%rd46, %rd45;
	mad.lo.s64 	%rd47, %rd44, 25, %rd46;
	ld.local.u8 	%rs168, [%rd3+32];
	cvt.u64.u16 	%rd48, %rs168;
	cvt.s64.s8 	%rd49, %rd48;
	mad.lo.s64 	%rd50, %rd47, 25, %rd49;
	ld.local.u8 	%rs169, [%rd3+37];
	cvt.u64.u16 	%rd51, %rs169;
	cvt.s64.s8 	%rd52, %rd51;
	mad.lo.s64 	%rd53, %rd50, 25, %rd52;
	mov.u64 	%rd54, dev_h0;
	add.s64 	%rd55, %rd54, %rd53;
	ld.global.u8 	%r46, [%rd55];
	ld.local.u8 	%rs170, [%rd3+28];
	cvt.u64.u16 	%rd56, %rs170;
	cvt.s64.s8 	%rd57, %rd56;
	cvt.u32.u16 	%r47, %rs170;
	cvt.s32.s8 	%r48, %r47;
	mul.wide.s32 	%rd58, %r48, 25;
	ld.local.u8 	%rs171, [%rd3+29];
	cvt.u64.u16 	%rd59, %rs171;
	cvt.s64.s8 	%rd60, %rd59;
	add.s64 	%rd61, %rd58, %rd60;
	ld.local.u8 	%rs172, [%rd3+33];
	cvt.u64.u16 	%rd62, %rs172;
	cvt.s64.s8 	%rd63, %rd62;
	mad.lo.s64 	%rd64, %rd61, 25, %rd63;
	ld.local.u8 	%rs173, [%rd3+34];
	cvt.u64.u16 	%rd65, %rs173;
	cvt.s64.s8 	%rd66, %rd65;
	mad.lo.s64 	%rd67, %rd64, 25, %rd66;
	ld.local.u8 	%rs174, [%rd3+38];
	cvt.u64.u16 	%rd68, %rs174;
	cvt.s64.s8 	%rd69, %rd68;
	mad.lo.s64 	%rd70, %rd67, 25, %rd69;
	ld.local.u8 	%rs175, [%rd3+39];
	cvt.u64.u16 	%rd71, %rs175;
	cvt.s64.s8 	%rd72, %rd71;
	mad.lo.s64 	%rd73, %rd70, 25, %rd72;
	mov.u64 	%rd74, dev_h1;
	add.s64 	%rd75, %rd74, %rd73;
	ld.global.u8 	%r49, [%rd75];
	add.s32 	%r50, %r49, %r46;
	ld.local.u8 	%rs176, [%rd3+46];
	cvt.u64.u16 	%rd76, %rs176;
	cvt.s64.s8 	%rd77, %rd76;
	mov.u64 	%rd78, dev_rot180;
	add.s64 	%rd79, %rd78, %rd77;
	ld.const.s8 	%r51, [%rd79];
	mul.wide.s32 	%rd80, %r51, 25;
	ld.local.u8 	%rs177, [%rd3+45];
	cvt.u64.u16 	%rd81, %rs177;
	cvt.s64.s8 	%rd82, %rd81;
	add.s64 	%rd83, %rd78, %rd82;
	ld.const.s8 	%rd84, [%rd83];
	add.s64 	%rd85, %rd80, %rd84;
	ld.local.u8 	%rs178, [%rd3+41];
	cvt.u64.u16 	%rd86, %rs178;
	cvt.s64.s8 	%rd87, %rd86;
	add.s64 	%rd88, %rd78, %rd87;
	ld.const.s8 	%rd89, [%rd88];
	mad.lo.s64 	%rd90, %rd85, 25, %rd89;
	ld.local.u8 	%rs179, [%rd3+40];
	cvt.u64.u16 	%rd91, %rs179;
	cvt.s64.s8 	%rd92, %rd91;
	add.s64 	%rd93, %rd78, %rd92;
	ld.const.s8 	%rd94, [%rd93];
	mad.lo.s64 	%rd95, %rd90, 25, %rd94;
	ld.local.u8 	%rs180, [%rd3+36];
	cvt.u64.u16 	%rd96, %rs180;
	cvt.s64.s8 	%rd97, %rd96;
	add.s64 	%rd98, %rd78, %rd97;
	ld.const.s8 	%rd99, [%rd98];
	mad.lo.s64 	%rd100, %rd95, 25, %rd99;
	ld.local.u8 	%rs181, [%rd3+35];
	cvt.u64.u16 	%rd101, %rs181;
	cvt.s64.s8 	%rd102, %rd101;
	add.s64 	%rd103, %rd78, %rd102;
	ld.const.s8 	%rd104, [%rd103];
	mad.lo.s64 	%rd105, %rd100, 25, %rd104;
	add.s64 	%rd106, %rd74, %rd105;
	ld.global.u8 	%r52, [%rd106];
	add.s32 	%r53, %r50, %r52;
	ld.local.u8 	%rs182, [%rd3+44];
	cvt.u64.u16 	%rd107, %rs182;
	cvt.s64.s8 	%rd108, %rd107;
	mov.u64 	%rd109, dev_rot90;
	add.s64 	%rd110, %rd109, %rd108;
	ld.const.s8 	%r54, [%rd110];
	mul.wide.s32 	%rd111, %r54, 25;
	ld.local.u8 	%rs183, [%rd3+49];
	cvt.u64.u16 	%rd112, %rs183;
	cvt.s64.s8 	%rd113, %rd112;
	add.s64 	%rd114, %rd109, %rd113;
	ld.const.s8 	%rd115, [%rd114];
	add.s64 	%rd116, %rd111, %rd115;
	ld.local.u8 	%rs184, [%rd3+43];
	cvt.u64.u16 	%rd117, %rs184;
	cvt.s64.s8 	%rd118, %rd117;
	add.s64 	%rd119, %rd109, %rd118;
	ld.const.s8 	%rd120, [%rd119];
	mad.lo.s64 	%rd121, %rd116, 25, %rd120;
	ld.local.u8 	%rs185, [%rd3+48];
	cvt.u64.u16 	%rd122, %rs185;
	cvt.s64.s8 	%rd123, %rd122;
	add.s64 	%rd124, %rd109, %rd123;
	ld.const.s8 	%rd125, [%rd124];
	mad.lo.s64 	%rd126, %rd121, 25, %rd125;
	ld.local.u8 	%rs186, [%rd3+42];
	cvt.u64.u16 	%rd127, %rs186;
	cvt.s64.s8 	%rd128, %rd127;
	add.s64 	%rd129, %rd109, %rd128;
	ld.const.s8 	%rd130, [%rd129];
	mad.lo.s64 	%rd131, %rd126, 25, %rd130;
	ld.local.u8 	%rs187, [%rd3+47];
	cvt.u64.u16 	%rd132, %rs187;
	cvt.s64.s8 	%rd133, %rd132;
	add.s64 	%rd134, %rd109, %rd133;
	ld.const.s8 	%rd135, [%rd134];
	mad.lo.s64 	%rd136, %rd131, 25, %rd135;
	add.s64 	%rd137, %rd74, %rd136;
	ld.global.u8 	%r55, [%rd137];
	add.s32 	%r56, %r53, %r55;
	mov.u64 	%rd138, dev_rf;
	add.s64 	%rd139, %rd138, %rd43;
	ld.const.s8 	%r57, [%rd139];
	mul.wide.s32 	%rd140, %r57, 25;
	add.s64 	%rd141, %rd138, %rd102;
	ld.const.s8 	%rd142, [%rd141];
	add.s64 	%rd143, %rd140, %rd142;
	add.s64 	%rd144, %rd138, %rd37;
	ld.const.s8 	%rd145, [%rd144];
	mad.lo.s64 	%rd146, %rd143, 25, %rd145;
	add.s64 	%rd147, %rd138, %rd46;
	ld.const.s8 	%rd148, [%rd147];
	mad.lo.s64 	%rd149, %rd146, 25, %rd148;
	add.s64 	%rd150, %rd138, %rd97;
	ld.const.s8 	%rd151, [%rd150];
	mad.lo.s64 	%rd152, %rd149, 25, %rd151;
	add.s64 	%rd153, %rd138, %rd52;
	ld.const.s8 	%rd154, [%rd153];
	mad.lo.s64 	%rd155, %rd152, 25, %rd154;
	add.s64 	%rd156, %rd54, %rd155;
	ld.global.u8 	%r58, [%rd156];
	add.s64 	%rd157, %rd138, %rd92;
	ld.const.s8 	%r59, [%rd157];
	mul.wide.s32 	%rd158, %r59, 25;
	add.s64 	%rd159, %rd138, %rd82;
	ld.const.s8 	%rd160, [%rd159];
	add.s64 	%rd161, %rd158, %rd160;
	add.s64 	%rd162, %rd138, %rd87;
	ld.const.s8 	%rd163, [%rd162];
	mad.lo.s64 	%rd164, %rd161, 25, %rd163;
	add.s64 	%rd165, %rd138, %rd77;
	ld.const.s8 	%rd166, [%rd165];
	mad.lo.s64 	%rd167, %rd164, 25, %rd166;
	add.s64 	%rd168, %rd138, %rd128;
	ld.const.s8 	%rd169, [%rd168];
	mad.lo.s64 	%rd170, %rd167, 25, %rd169;
	add.s64 	%rd171, %rd138, %rd133;
	ld.const.s8 	%rd172, [%rd171];
	mad.lo.s64 	%rd173, %rd170, 25, %rd172;
	add.s64 	%rd174, %rd74, %rd173;
	ld.global.u8 	%r60, [%rd174];
	add.s32 	%r61, %r60, %r58;
	mov.u64 	%rd175, dev_rot180rf;
	add.s64 	%rd176, %rd175, %rd66;
	ld.const.s8 	%r62, [%rd176];
	mul.wide.s32 	%rd177, %r62, 25;
	add.s64 	%rd178, %rd175, %rd60;
	ld.const.s8 	%rd179, [%rd178];
	add.s64 	%rd180, %rd177, %rd179;
	add.s64 	%rd181, %rd175, %rd63;
	ld.const.s8 	%rd182, [%rd181];
	mad.lo.s64 	%rd183, %rd180, 25, %rd182;
	add.s64 	%rd184, %rd175, %rd57;
	ld.const.s8 	%rd185, [%rd184];
	mad.lo.s64 	%rd186, %rd183, 25, %rd185;
	add.s64 	%rd187, %rd175, %rd49;
	ld.const.s8 	%rd188, [%rd187];
	mad.lo.s64 	%rd189, %rd186, 25, %rd188;
	add.s64 	%rd190, %rd175, %rd40;
	ld.const.s8 	%rd191, [%rd190];
	mad.lo.s64 	%rd192, %rd189, 25, %rd191;
	add.s64 	%rd193, %rd74, %rd192;
	ld.global.u8 	%r63, [%rd193];
	add.s32 	%r64, %r61, %r63;
	mov.u64 	%rd194, dev_rot90rf;
	add.s64 	%rd195, %rd194, %rd123;
	ld.const.s8 	%r65, [%rd195];
	mul.wide.s32 	%rd196, %r65, 25;
	add.s64 	%rd197, %rd194, %rd113;
	ld.const.s8 	%rd198, [%rd197];
	add.s64 	%rd199, %rd196, %rd198;
	add.s64 	%rd200, %rd194, %rd118;
	ld.const.s8 	%rd201, [%rd200];
	mad.lo.s64 	%rd202, %rd199, 25, %rd201;
	add.s64 	%rd203, %rd194, %rd108;
	ld.const.s8 	%rd204, [%rd203];
	mad.lo.s64 	%rd205, %rd202, 25, %rd204;
	add.s64 	%rd206, %rd194, %rd69;
	ld.const.s8 	%rd207, [%rd206];
	mad.lo.s64 	%rd208, %rd205, 25, %rd207;
	add.s64 	%rd209, %rd194, %rd72;
	ld.const.s8 	%rd210, [%rd209];
	mad.lo.s64 	%rd211, %rd208, 25, %rd210;
	add.s64 	%rd212, %rd74, %rd211;
	ld.global.u8 	%r66, [%rd212];
	add.s32 	%r67, %r64, %r66;
	max.u32 	%r68, %r56, %r67;
	cvt.u16.u32 	%rs188, %r68;
	st.local.u8 	[%rd3+51], %r68;
	ld.local.u8 	%rs258, [%rd3+52];
	add.s16 	%rs189, %rs258, 1;
	st.local.u8 	[%rd3+52], %rs189;
	cvt.u32.u16 	%r69, %rs189;
	cvt.s32.s8 	%r10, %r69;
	cvt.s32.s8 	%r70, %r68;
	add.s32 	%r71, %r70, %r10;
	setp.gt.s32 	%p9, %r71, %r79;
	@%p9 bra 	$L__BB0_17;
	cvt.u16.u32 	%rs190, %r7;
	st.local.u8 	[%rd3+53], %rs190;
	and.b16  	%rs259, %rs188, 255;
	setp.ne.s16 	%p10, %rs259, 0;
	@%p10 bra 	$L__BB0_15;
	ld.param.u64 	%rd221, [_Z10dfs_kerneliP4NodePiS1_P9local_pdb_param_2];
	cvta.to.global.u64 	%rd219, %rd221;
	st.global.u32 	[%rd219], %r10;
	bra.uni 	$L__BB0_17;
$L__BB0_15:
	atom.shared.add.u32 	%r72, [_ZZ10dfs_kerneliP4NodePiS1_P9local_pdbE5index], 1;
	mov.u32 	%r73, _ZZ10dfs_kerneliP4NodePiS1_P9local_pdbE2st;
	mad.lo.s32 	%r74, %r72, 54, %r73;
	ld.local.u8 	%rs260, [%rd3];
	ld.local.u8 	%rs261, [%rd3+1];
	ld.local.u8 	%rs262, [%rd3+2];
	ld.local.u8 	%rs263, [%rd3+3];
	ld.local.u8 	%rs264, [%rd3+4];
	ld.local.u8 	%rs265, [%rd3+5];
	ld.local.u8 	%rs266, [%rd3+6];
	ld.local.u8 	%rs267, [%rd3+7];
	ld.local.u8 	%rs268, [%rd3+8];
	ld.local.u8 	%rs269, [%rd3+9];
	ld.local.u8 	%rs270, [%rd3+10];
	ld.local.u8 	%rs271, [%rd3+11];
	ld.local.u8 	%rs272, [%rd3+12];
	ld.local.u8 	%rs273, [%rd3+13];
	ld.local.u8 	%rs274, [%rd3+14];
	ld.local.u8 	%rs275, [%rd3+15];
	ld.local.u8 	%rs276, [%rd3+16];
	ld.local.u8 	%rs277, [%rd3+17];
	ld.local.u8 	%rs278, [%rd3+18];
	ld.local.u8 	%rs279, [%rd3+19];
	ld.local.u8 	%rs280, [%rd3+20];
	ld.local.u8 	%rs281, [%rd3+21];
	ld.local.u8 	%rs282, [%rd3+22];
	ld.local.u8 	%rs283, [%rd3+23];
	ld.local.u8 	%rs284, [%rd3+24];
	ld.local.u8 	%rs285, [%rd3+25];
	st.shared.u8 	[%r74+54], %rs260;
	st.shared.u8 	[%r74+55], %rs261;
	st.shared.u8 	[%r74+56], %rs262;
	st.shared.u8 	[%r74+57], %rs263;
	st.shared.u8 	[%r74+58], %rs264;
	st.shared.u8 	[%r74+59], %rs265;
	st.shared.u8 	[%r74+60], %rs266;
	st.shared.u8 	[%r74+61], %rs267;
	st.shared.u8 	[%r74+62], %rs268;
	st.shared.u8 	[%r74+63], %rs269;
	st.shared.u8 	[%r74+64], %rs270;
	st.shared.u8 	[%r74+65], %rs271;
	st.shared.u8 	[%r74+66], %rs272;
	st.shared.u8 	[%r74+67], %rs273;
	st.shared.u8 	[%r74+68], %rs274;
	st.shared.u8 	[%r74+69], %rs275;
	st.shared.u8 	[%r74+70], %rs276;
	st.shared.u8 	[%r74+71], %rs277;
	st.shared.u8 	[%r74+72], %rs278;
	st.shared.u8 	[%r74+73], %rs279;
	st.shared.u8 	[%r74+74], %rs280;
	st.shared.u8 	[%r74+75], %rs281;
	st.shared.u8 	[%r74+76], %rs282;
	st.shared.u8 	[%r74+77], %rs283;
	st.shared.u8 	[%r74+78], %rs284;
	st.shared.u8 	[%r74+79], %rs285;
	st.shared.u8 	[%r74+80], %rs164;
	st.shared.u8 	[%r74+81], %rs165;
	st.shared.u8 	[%r74+82], %rs170;
	st.shared.u8 	[%r74+83], %rs171;
	st.shared.u8 	[%r74+84], %rs166;
	st.shared.u8 	[%r74+85], %rs167;
	st.shared.u8 	[%r74+86], %rs168;
	st.shared.u8 	[%r74+87], %rs172;
	st.shared.u8 	[%r74+88], %rs173;
	st.shared.u8 	[%r74+89], %rs181;
	st.shared.u8 	[%r74+90], %rs180;
	st.shared.u8 	[%r74+91], %rs169;
	st.shared.u8 	[%r74+92], %rs174;
	st.shared.u8 	[%r74+93], %rs175;
	st.shared.u8 	[%r74+94], %rs179;
	st.shared.u8 	[%r74+95], %rs178;
	st.shared.u8 	[%r74+96], %rs186;
	st.shared.u8 	[%r74+97], %rs184;
	st.shared.u8 	[%r74+98], %rs182;
	st.shared.u8 	[%r74+99], %rs177;
	st.shared.u8 	[%r74+100], %rs176;
	st.shared.u8 	[%r74+101], %rs187;
	st.shared.u8 	[%r74+102], %rs185;
	st.shared.u8 	[%r74+103], %rs183;
	st.shared.u8 	[%r74+104], %rs163;
	st.shared.u8 	[%r74+105], %rs188;
	st.shared.u8 	[%r74+106], %rs189;
	st.shared.u8 	[%r74+107], %rs190;
	ld.shared.u32 	%r75, [_ZZ10dfs_kerneliP4NodePiS1_P9local_pdbE5index];
	setp.lt.s32 	%p11, %r75, 608;
	@%p11 bra 	$L__BB0_17;
	mov.u64 	%rd213, $str;
	cvta.global.u64 	%rd214, %rd213;
	mov.u64 	%rd215, $str$1;
	cvta.global.u64 	%rd216, %rd215;
	mov.u64 	%rd217, __unnamed_1;
	cvta.global.u64 	%rd218, %rd217;
	{ // callseq 0, 0
	.param .b64 param0;
	st.param.b64 	[param0], %rd214;
	.param .b64 param1;
	st.param.b64 	[param1], %rd216;
	.param .b32 param2;
	st.param.b32 	[param2], 626;
	.param .b64 param3;
	st.param.b64 	[param3], %rd218;
	.param .b64 param4;
	st.param.b64 	[param4], 1;
	call.uni 
	__assertfail, 
	(
	param0, 
	param1, 
	param2, 
	param3, 
	param4
	);
	} // callseq 0
$L__BB0_17:
	bar.sync 	0;
	add.s32 	%r80, %r80, 1;
	bra.uni 	$L__BB0_1;
$L__BB0_18:
	ld.param.u64 	%rd223, [_Z10dfs_kerneliP4NodePiS1_P9local_pdb_param_3];
	mov.u32 	%r22, %ctaid.x;
	cvta.to.global.u64 	%rd18, %rd223;
	mul.wide.u32 	%rd19, %r22, 4;
	add.s64 	%rd20, %rd18, %rd19;
	st.global.u32 	[%rd20], %r80;
	ret;

}


// ===== COMPILED SASS (sm_100) =====

	.target	sm_100

	.elftype	@"ET_EXEC"


//--------------------- .note.nv.tkinfo           --------------------------
	.section	.note.nv.tkinfo,"",@"SHT_NOTE"
	.sectionflags	@"SHF_NOTE_NV_TKINFO"
	.tkinfo
        /*0018*/ 	.word	0x00000002
        /*0030*/ 	.string	""
        /*0030*/ 	.string	"ptxas"
        /*0030*/ 	.string	"Cuda compilation tools, release 13.0, V13.0.88"
        /*0030*/ 	.string	"Build cuda_13.0.r13.0/compiler.36424714_0"
        /*0030*/ 	.string	"-arch sm_100 -m 64 "



//--------------------- .note.nv.cuinfo           --------------------------
	.section	.note.nv.cuinfo,"",@"SHT_NOTE"
	.sectionflags	@"SHF_NOTE_NV_CUINFO"
        /*0018*/ 	.short	0x0002
        /*001a*/ 	.short	0x0064
        /*001c*/ 	.short	0x0082
	.zero		2


//--------------------- .nv.info                  --------------------------
	.section	.nv.info,"",@"SHT_CUDA_INFO"
	.align	4


	//----- nvinfo : EIATTR_REGCOUNT
	.align		4
        /*0000*/ 	.byte	0x04, 0x2f
        /*0002*/ 	.short	(.L_11 - .L_10)
	.align		4
.L_10:
        /*0004*/ 	.word	index@(_Z10dfs_kerneliP4NodePiS1_P9local_pdb)
        /*0008*/ 	.word	0x00000080


	//----- nvinfo : EIATTR_FRAME_SIZE
	.align		4
.L_11:
        /*000c*/ 	.byte	0x04, 0x11
        /*000e*/ 	.short	(.L_13 - .L_12)
	.align		4
.L_12:
        /*0010*/ 	.word	index@(_Z10dfs_kerneliP4NodePiS1_P9local_pdb)
        /*0014*/ 	.word	0x00000070


	//----- nvinfo : EIATTR_MIN_STACK_SIZE
	.align		4
.L_13:
        /*0018*/ 	.byte	0x04, 0x12
        /*001a*/ 	.short	(.L_15 - .L_14)
	.align		4
.L_14:
        /*001c*/ 	.word	index@(_Z10dfs_kerneliP4NodePiS1_P9local_pdb)
        /*0020*/ 	.word	0x00000070
.L_15:


//--------------------- .nv.compat                --------------------------
	.section	.nv.compat,"",@"SHT_CUDA_COMPAT_INFO"
	.align	4
        /*0000*/ 	.byte	0x02, 0x09, 0x00, 0x00, 0x02, 0x02, 0x01, 0x00, 0x02, 0x05, 0x05, 0x00, 0x03, 0x07, 0x01, 0x01
        /*0010*/ 	.byte	0x02, 0x03, 0x00, 0x00, 0x02, 0x06, 0x01, 0x00, 0x04, 0x0b, 0x08, 0x00, 0x09, 0x00, 0x00, 0x00
        /*0020*/ 	.byte	0x00, 0x00, 0x00, 0x00


//--------------------- .nv.info._Z10dfs_kerneliP4NodePiS1_P9local_pdb --------------------------
	.section	.nv.info._Z10dfs_kerneliP4NodePiS1_P9local_pdb,"",@"SHT_CUDA_INFO"
	.sectionflags	@""
	.align	4


	//----- nvinfo : EIATTR_CUDA_API_VERSION
	.align		4
        /*0000*/ 	.byte	0x04, 0x37
        /*0002*/ 	.short	(.L_17 - .L_16)
.L_16:
        /*0004*/ 	.word	0x00000082


	//----- nvinfo : EIATTR_KPARAM_INFO
	.align		4
.L_17:
        /*0008*/ 	.byte	0x04, 0x17
        /*000a*/ 	.short	(.L_19 - .L_18)
.L_18:
        /*000c*/ 	.word	0x00000000
        /*0010*/ 	.short	0x0004
        /*0012*/ 	.short	0x0020
        /*0014*/ 	.byte	0x00, 0xf5, 0x21, 0x00


	//----- nvinfo : EIATTR_KPARAM_INFO
	.align		4
.L_19:
        /*0018*/ 	.byte	0x04, 0x17
        /*001a*/ 	.short	(.L_21 - .L_20)
.L_20:
        /*001c*/ 	.word	0x00000000
        /*0020*/ 	.short	0x0003
        /*0022*/ 	.short	0x0018
        /*0024*/ 	.byte	0x00, 0xf5, 0x21, 0x00


	//----- nvinfo : EIATTR_KPARAM_INFO
	.align		4
.L_21:
        /*0028*/ 	.byte	0x04, 0x17
        /*002a*/ 	.short	(.L_23 - .L_22)
.L_22:
        /*002c*/ 	.word	0x00000000
        /*0030*/ 	.short	0x0002
        /*0032*/ 	.short	0x0010
        /*0034*/ 	.byte	0x00, 0xf5, 0x21, 0x00


	//----- nvinfo : EIATTR_KPARAM_INFO
	.align		4
.L_23:
        /*0038*/ 	.byte	0x04, 0x17
        /*003a*/ 	.short	(.L_25 - .L_24)
.L_24:
        /*003c*/ 	.word	0x00000000
        /*0040*/ 	.short	0x0001
        /*0042*/ 	.short	0x0008
        /*0044*/ 	.byte	0x00, 0xf5, 0x21, 0x00


	//----- nvinfo : EIATTR_KPARAM_INFO
	.align		4
.L_25:
        /*0048*/ 	.byte	0x04, 0x17
        /*004a*/ 	.short	(.L_27 - .L_26)
.L_26:
        /*004c*/ 	.word	0x00000000
        /*0050*/ 	.short	0x0000
        /*0052*/ 	.short	0x0000
        /*0054*/ 	.byte	0x00, 0xf0, 0x11, 0x00


	//----- nvinfo : EIATTR_SPARSE_MMA_MASK
	.align		4
.L_27:
        /*0058*/ 	.byte	0x03, 0x50
        /*005a*/ 	.short	0x0000


	//----- nvinfo : EIATTR_MAXREG_COUNT
	.align		4
        /*005c*/ 	.byte	0x03, 0x1b
        /*005e*/ 	.short	0x00ff


	//----- nvinfo : EIATTR_NUM_BARRIERS
	.align		4
        /*0060*/ 	.byte	0x02, 0x4c
        /*0062*/ 	.byte	0x01
	.zero		1


	//----- nvinfo : EIATTR_EXTERNS
	.align		4
        /*0064*/ 	.byte	0x04, 0x0f
        /*0066*/ 	.short	(.L_29 - .L_28)


	//   ....[0]....
	.align		4
.L_28:
        /*0068*/ 	.word	index@(__assertfail)


	//----- nvinfo : EIATTR_MERCURY_ISA_VERSION
	.align		4
.L_29:
        /*006c*/ 	.byte	0x03, 0x5f
        /*006e*/ 	.short	0x0101


	//----- nvinfo : EIATTR_INT_WARP_WIDE_INSTR_OFFSETS
	.align		4
        /*0070*/ 	.byte	0x04, 0x31
        /*0072*/ 	.short	(.L_31 - .L_30)


	//   ....[0]....
.L_30:
        /*0074*/ 	.word	0x00002770


	//   ....[1]....
        /*0078*/ 	.word	0x00002820


	//----- nvinfo : EIATTR_VRC_CTA_INIT_COUNT
	.align		4
.L_31:
        /*007c*/ 	.byte	0x02, 0x4a
	.zero		1
	.zero		1


	//----- nvinfo : EIATTR_SYSCALL_OFFSETS
	.align		4
        /*0080*/ 	.byte	0x04, 0x46
        /*0082*/ 	.short	(.L_33 - .L_32)


	//   ....[0]....
.L_32:
        /*0084*/ 	.word	0x00002cd0


	//----- nvinfo : EIATTR_EXIT_INSTR_OFFSETS
	.align		4
.L_33:
        /*0088*/ 	.byte	0x04, 0x1c
        /*008a*/ 	.short	(.L_35 - .L_34)


	//   ....[0]....
.L_34:
        /*008c*/ 	.word	0x00002dc0


	//----- nvinfo : EIATTR_CRS_STACK_SIZE
	.align		4
.L_35:
        /*0090*/ 	.byte	0x04, 0x1e
        /*0092*/ 	.short	(.L_37 - .L_36)
.L_36:
        /*0094*/ 	.word	0x00000000


	//----- nvinfo : EIATTR_CBANK_PARAM_SIZE
	.align		4
.L_37:
        /*0098*/ 	.byte	0x03, 0x19
        /*009a*/ 	.short	0x0028


	//----- nvinfo : EIATTR_PARAM_CBANK
	.align		4
        /*009c*/ 	.byte	0x04, 0x0a
        /*009e*/ 	.short	(.L_39 - .L_38)
	.align		4
.L_38:
        /*00a0*/ 	.word	index@(.nv.constant0._Z10dfs_kerneliP4NodePiS1_P9local_pdb)
        /*00a4*/ 	.short	0x0380
        /*00a6*/ 	.short	0x0028


	//----- nvinfo : EIATTR_SW_WAR
	.align		4
.L_39:
        /*00a8*/ 	.byte	0x04, 0x36
        /*00aa*/ 	.short	(.L_41 - .L_40)
.L_40:
        /*00ac*/ 	.word	0x00000008
.L_41:


//--------------------- .nv.callgraph             --------------------------
	.section	.nv.callgraph,"",@"SHT_CUDA_CALLGRAPH"
	.align	4
	.sectionentsize	8
	.align		4
        /*0000*/ 	.word	0x00000000
	.align		4
        /*0004*/ 	.word	0xffffffff
	.align		4
        /*0008*/ 	.word	index@(_Z10dfs_kerneliP4NodePiS1_P9local_pdb)
	.align		4
        /*000c*/ 	.word	index@(__assertfail)
	.align		4
        /*0010*/ 	.word	0x00000000
	.align		4
        /*0014*/ 	.word	0xfffffffe
	.align		4
        /*0018*/ 	.word	0x00000000
	.align		4
        /*001c*/ 	.word	0xfffffffd
	.align		4
        /*0020*/ 	.word	0x00000000
	.align		4
        /*0024*/ 	.word	0xfffffffc


//--------------------- .nv.constant4             --------------------------
	.section	.nv.constant4,"a",@progbits
	.align	8
	.align		8
.nv.constant4:
        /*0000*/ 	.dword	__assertfail
	.align		8
        /*0008*/ 	.dword	dev_h0
	.align		8
        /*0010*/ 	.dword	dev_h1
	.align		8
        /*0018*/ 	.dword	__unnamed_1
	.align		8
        /*0020*/ 	.dword	$str
	.align		8
        /*0028*/ 	.dword	$str$1


//--------------------- .nv.constant3             --------------------------
	.section	.nv.constant3,"a",@progbits
.nv.constant3:
	.type		dev_rf,@object
	.size		dev_rf,(dev_rot90 - dev_rf)
dev_rf:
        /*0000*/ 	.byte	0x00, 0x05, 0x0a, 0x0f, 0x14, 0x01, 0x06, 0x0b, 0x10, 0x15, 0x02, 0x07, 0x0c, 0x11, 0x16, 0x03
        /*0010*/ 	.byte	0x08, 0x0d, 0x12, 0x17, 0x04, 0x09, 0x0e, 0x13, 0x18
	.type		dev_rot90,@object
	.size		dev_rot90,(dev_rot90rf - dev_rot90)
dev_rot90:
        /*0019*/ 	.byte	0x14, 0x0f, 0x0a, 0x05, 0x00, 0x15, 0x10, 0x0b, 0x06, 0x01, 0x16, 0x11, 0x0c, 0x07, 0x02, 0x17
        /*0029*/ 	.byte	0x12, 0x0d, 0x08, 0x03, 0x18, 0x13, 0x0e, 0x09, 0x04
	.type		dev_rot90rf,@object
	.size		dev_rot90rf,(dev_rot180 - dev_rot90rf)
dev_rot90rf:
        /*0032*/ 	.byte	0x14, 0x15, 0x16, 0x17, 0x18, 0x0f, 0x10, 0x11, 0x12, 0x13, 0x0a, 0x0b, 0x0c, 0x0d, 0x0e, 0x05
        /*0042*/ 	.byte	0x06, 0x07, 0x08, 0x09, 0x00, 0x01, 0x02, 0x03, 0x04
	.type		dev_rot180,@object
	.size		dev_rot180,(dev_rot180rf - dev_rot180)
dev_rot180:
        /*004b*/ 	.byte	0x18, 0x17, 0x16, 0x15, 0x14, 0x13, 0x12, 0x11, 0x10, 0x0f, 0x0e, 0x0d, 0x0c, 0x0b, 0x0a, 0x09
        /*005b*/ 	.byte	0x08, 0x07, 0x06, 0x05, 0x04, 0x03, 0x02, 0x01, 0x00
	.type		dev_rot180rf,@object
	.size		dev_rot180rf,(.L_4 - dev_rot180rf)
dev_rot180rf:
        /*0064*/ 	.byte	0x18, 0x13, 0x0e, 0x09, 0x04, 0x17, 0x12, 0x0d, 0x08, 0x03, 0x16, 0x11, 0x0c, 0x07, 0x02, 0x15
        /*0074*/ 	.byte	0x10, 0x0b, 0x06, 0x01, 0x14, 0x0f, 0x0a, 0x05, 0x00
.L_4:


//--------------------- .text._Z10dfs_kerneliP4NodePiS1_P9local_pdb --------------------------
	.section	.text._Z10dfs_kerneliP4NodePiS1_P9local_pdb,"ax",@progbits
	.align	128
        .global         _Z10dfs_kerneliP4NodePiS1_P9local_pdb
        .type           _Z10dfs_kerneliP4NodePiS1_P9local_pdb,@function
        .size           _Z10dfs_kerneliP4NodePiS1_P9local_pdb,(.L_x_6 - _Z10dfs_kerneliP4NodePiS1_P9local_pdb)
        .other          _Z10dfs_kerneliP4NodePiS1_P9local_pdb,@"STO_CUDA_ENTRY STV_DEFAULT"
_Z10dfs_kerneliP4NodePiS1_P9local_pdb:
.text._Z10dfs_kerneliP4NodePiS1_P9local_pdb:
[----:B------:R-:W0:Y:S01]  /*0000*/  LDC R1, c[0x0][0x37c] ;  /* 0x0000df00ff017b82 */ /* 0x000e220000000800 */
[----:B------:R-:W1:Y:S07]  /*0010*/  S2R R5, SR_CTAID.X ;  /* 0x0000000000057919 */ /* 0x000e6e0000002500 */
[----:B------:R-:W1:Y:S01]  /*0020*/  LDC.64 R2, c[0x0][0x388] ;  /* 0x0000e200ff027b82 */ /* 0x000e620000000a00 */
[----:B------:R-:W2:Y:S01]  /*0030*/  LDCU.64 UR36, c[0x0][0x358] ;  /* 0x00006b00ff2477ac */ /* 0x000ea20008000a00 */
[----:B0-----:R-:W-:-:S02]  /*0040*/  VIADD R1, R1, 0xffffff90 ;  /* 0xffffff9001017836 */ /* 0x001fc40000000000 */
[----:B-1----:R-:W-:-:S04]  /*0050*/  IMAD.WIDE.U32 R2, R5, 0x36, R2 ;  /* 0x0000003605027825 */ /* 0x002fc800078e0002 */
[----:B------:R-:W-:Y:S06]  /*0060*/  BAR.SYNC.DEFER_BLOCKING 0x0 ;  /* 0x0000000000007b1d */ /* 0x000fec0000010000 */
[----:B--2---:R-:W2:Y:S04]  /*0070*/  LDG.E.U8 R56, desc[UR36][R2.64] ;  /* 0x0000002402387981 */ /* 0x004ea8000c1e1100 */
[----:B------:R-:W3:Y:S04]  /*0080*/  LDG.E.U8 R0, desc[UR36][R2.64+0x1] ;  /* 0x0000012402007981 */ /* 0x000ee8000c1e1100 */
[----:B------:R-:W4:Y:S04]  /*0090*/  LDG.E.U8 R4, desc[UR36][R2.64+0x2] ;  /* 0x0000022402047981 */ /* 0x000f28000c1e1100 */
[----:B------:R-:W5:Y:S04]  /*00a0*/  LDG.E.U8 R5, desc[UR36][R2.64+0x3] ;  /* 0x0000032402057981 */ /* 0x000f68000c1e1100 */
        /* <DEDUP_REMOVED lines=49> */
[----:B------:R-:W5:Y:S01]  /*03c0*/  LDG.E.U8 R55, desc[UR36][R2.64+0x35] ;  /* 0x0000352402377981 */ /* 0x000f62000c1e1100 */
[----:B------:R-:W0:Y:S01]  /*03d0*/  S2UR UR5, SR_CgaCtaId ;  /* 0x00000000000579c3 */ /* 0x000e220000008800 */
[----:B------:R-:W-:Y:S01]  /*03e0*/  UMOV UR4, 0x400 ;  /* 0x0000040000047882 */ /* 0x000fe20000000000 */
[----:B------:R-:W-:Y:S01]  /*03f0*/  IMAD.MOV.U32 R87, RZ, RZ, RZ ;  /* 0x000000ffff577224 */ /* 0x000fe200078e00ff */
[----:B0-----:R-:W-:-:S09]  /*0400*/  ULEA UR4, UR5, UR4, 0x18 ;  /* 0x0000000405047291 */ /* 0x001fd2000f8ec0ff */
[----:B------:R-:W-:Y:S04]  /*0410*/  STS [UR4+0x8040], RZ ;  /* 0x008040ffff007988 */ /* 0x000fe80008000804 */
[----:B--2---:R-:W-:Y:S04]  /*0420*/  STS.U8 [UR4], R56 ;  /* 0x00000038ff007988 */ /* 0x004fe80008000004 */
[----:B---3--:R-:W-:Y:S04]  /*0430*/  STS.U8 [UR4+0x1], R0 ;  /* 0x00000100ff007988 */ /* 0x008fe80008000004 */
[----:B----4-:R0:W-:Y:S04]  /*0440*/  STS.U8 [UR4+0x2], R4 ;  /* 0x00000204ff007988 */ /* 0x0101e80008000004 */
[----:B-----5:R1:W-:Y:S04]  /*0450*/  STS.U8 [UR4+0x3], R5 ;  /* 0x00000305ff007988 */ /* 0x0203e80008000004 */
[----:B------:R2:W-:Y:S01]  /*0460*/  STS.U8 [UR4+0x4], R6 ;  /* 0x00000406ff007988 */ /* 0x0005e20008000004 */
[----:B0-----:R-:W-:-:S03]  /*0470*/  IMAD.MOV.U32 R4, RZ, RZ, 0x1 ;  /* 0x00000001ff047424 */ /* 0x001fc600078e00ff */
[----:B------:R0:W-:Y:S01]  /*0480*/  STS.U8 [UR4+0x5], R7 ;  /* 0x00000507ff007988 */ /* 0x0001e20008000004 */
[----:B-1----:R-:W-:-:S03]  /*0490*/  HFMA2 R5, -RZ, RZ, 0, 0 ;  /* 0x00000000ff057431 */ /* 0x002fc600000001ff */
[----:B------:R1:W-:Y:S01]  /*04a0*/  STS.U8 [UR4+0x6], R8 ;  /* 0x00000608ff007988 */ /* 0x0003e20008000004 */
[----:B--2---:R-:W-:-:S03]  /*04b0*/  IMAD.MOV.U32 R6, RZ, RZ, 0x2 ;  /* 0x00000002ff067424 */ /* 0x004fc600078e00ff */
[----:B------:R2:W-:Y:S01]  /*04c0*/  STS.U8 [UR4+0x7], R9 ;  /* 0x00000709ff007988 */ /* 0x0005e20008000004 */
[----:B0-----:R-:W-:-:S03]  /*04d0*/  IMAD.MOV.U32 R7, RZ, RZ, 0x3 ;  /* 0x00000003ff077424 */ /* 0x001fc600078e00ff */
[----:B------:R0:W-:Y:S01]  /*04e0*/  STS.U8 [UR4+0x8], R10 ;  /* 0x0000080aff007988 */ /* 0x0001e20008000004 */
[----:B-1----:R-:W-:-:S03]  /*04f0*/  IMAD.MOV.U32 R8, RZ, RZ, RZ ;  /* 0x000000ffff087224 */ /* 0x002fc600078e00ff */
[----:B------:R1:W-:Y:S01]  /*0500*/  STS.U8 [UR4+0x9], R11 ;  /* 0x0000090bff007988 */ /* 0x0003e20008000004 */
[----:B--2---:R-:W-:-:S03]  /*0510*/  IMAD.MOV.U32 R9, RZ, RZ, -0x1 ;  /* 0xffffffffff097424 */ /* 0x004fc600078e00ff */
[----:B------:R2:W-:Y:S01]  /*0520*/  STS.U8 [UR4+0xa], R12 ;  /* 0x00000a0cff007988 */ /* 0x0005e20008000004 */
[----:B0-----:R-:W-:-:S03]  /*0530*/  MOV R10, RZ ;  /* 0x000000ff000a7202 */ /* 0x001fc60000000f00 */
[----:B------:R0:W-:Y:S01]  /*0540*/  STS.U8 [UR4+0xb], R13 ;  /* 0x00000b0dff007988 */ /* 0x0001e20008000004 */
[----:B-1----:R-:W-:-:S03]  /*0550*/  IMAD.MOV.U32 R11, RZ, RZ, 0x1 ;  /* 0x00000001ff0b7424 */ /* 0x002fc600078e00ff */
[----:B------:R1:W-:Y:S01]  /*0560*/  STS.U8 [UR4+0xc], R14 ;  /* 0x00000c0eff007988 */ /* 0x0003e20008000004 */
[----:B--2---:R-:W-:-:S03]  /*0570*/  IMAD.MOV.U32 R12, RZ, RZ, 0x1 ;  /* 0x00000001ff0c7424 */ /* 0x004fc600078e00ff */
[----:B------:R2:W-:Y:S01]  /*0580*/  STS.U8 [UR4+0xd], R15 ;  /* 0x00000d0fff007988 */ /* 0x0005e20008000004 */
[----:B0-----:R-:W-:-:S03]  /*0590*/  IMAD.MOV.U32 R13, RZ, RZ, RZ ;  /* 0x000000ffff0d7224 */ /* 0x001fc600078e00ff */
[----:B------:R-:W-:Y:S01]  /*05a0*/  STS.U8 [UR4+0xe], R16 ;  /* 0x00000e10ff007988 */ /* 0x000fe20008000004 */
[----:B-1----:R-:W-:-:S03]  /*05b0*/  IMAD.MOV.U32 R14, RZ, RZ, -0x1 ;  /* 0xffffffffff0e7424 */ /* 0x002fc600078e00ff */
[----:B------:R-:W-:Y:S01]  /*05c0*/  STS.U8 [UR4+0xf], R17 ;  /* 0x00000f11ff007988 */ /* 0x000fe20008000004 */
[----:B--2---:R-:W-:-:S03]  /*05d0*/  HFMA2 R15, -RZ, RZ, 0, 0 ;  /* 0x00000000ff0f7431 */ /* 0x004fc600000001ff */
[----:B------:R-:W-:Y:S04]  /*05e0*/  STS.U8 [UR4+0x10], R18 ;  /* 0x00001012ff007988 */ /* 0x000fe80008000004 */
        /* <DEDUP_REMOVED lines=36> */
[----:B------:R-:W-:Y:S01]  /*0830*/  STS.U8 [UR4+0x35], R55 ;  /* 0x00003537ff007988 */ /* 0x000fe20008000004 */
[----:B------:R-:W-:Y:S06]  /*0840*/  BAR.SYNC.DEFER_BLOCKING 0x0 ;  /* 0x0000000000007b1d */ /* 0x000fec0000010000 */
[----:B------:R-:W-:Y:S04]  /*0850*/  STL.128 [R1], R4 ;  /* 0x0000000401007387 */ /* 0x000fe80000100c00 */
[----:B------:R-:W-:Y:S04]  /*0860*/  STL.128 [R1+0x10], R8 ;  /* 0x0000100801007387 */ /* 0x000fe80000100c00 */
[----:B------:R-:W-:Y:S04]  /*0870*/  STL.128 [R1+0x20], R12 ;  /* 0x0000200c01007387 */ /* 0x000fe80000100c00 */
[----:B------:R-:W0:Y:S01]  /*0880*/  LDS R0, [UR4+0x8040] ;  /* 0x00804004ff007984 */ /* 0x000e220008000800 */
[----:B------:R-:W-:Y:S01]  /*0890*/  BAR.SYNC.DEFER_BLOCKING 0x0 ;  /* 0x0000000000007b1d */ /* 0x000fe20000010000 */
[----:B0-----:R-:W-:-:S13]  /*08a0*/  ISETP.GE.AND P0, PT, R0, RZ, PT ;  /* 0x000000ff0000720c */ /* 0x001fda0003f06270 */
[----:B------:R-:W-:Y:S05]  /*08b0*/  @!P0 BRA `(.L_x_0) ;  /* 0x0000002400308947 */ /* 0x000fea0003800000 */
[----:B------:R-:W0:Y:S01]  /*08c0*/  S2R R107, SR_TID.X ;  /* 0x00000000006b7919 */ /* 0x000e220000002100 */
[----:B------:R-:W1:Y:S01]  /*08d0*/  LDCU.64 UR38, c[0x4][0x8] ;  /* 0x01000100ff2677ac */ /* 0x000e620008000a00 */
[----:B------:R-:W2:Y:S01]  /*08e0*/  LDCU.64 UR40, c[0x4][0x10] ;  /* 0x01000200ff2877ac */ /* 0x000ea20008000a00 */
[----:B0-----:R-:W-:Y:S01]  /*08f0*/  IMAD.SHL.U32 R0, R107, 0x4, RZ ;  /* 0x000000046b007824 */ /* 0x001fe200078e00ff */
[----:B------:R-:W-:-:S04]  /*0900*/  SHF.R.U32.HI R106, RZ, 0x2, R107 ;  /* 0x00000002ff6a7819 */ /* 0x000fc8000001166b */
[----:B------:R-:W-:-:S05]  /*0910*/  LOP3.LUT R0, R0, 0xc, RZ, 0xc0, !PT ;  /* 0x0000000c00007812 */ /* 0x000fca00078ec0ff */
[----:B-12---:R-:W-:-:S07]  /*0920*/  IMAD.IADD R105, R1, 0x1, R0 ;  /* 0x0000000101697824 */ /* 0x006fce00078e0200 */
.L_x_4:
[----:B0-----:R-:W0:Y:S01]  /*0930*/  S2R R114, SR_CgaCtaId ;  /* 0x0000000000727919 */ /* 0x001e220000008800 */
[----:B------:R-:W-:Y:S01]  /*0940*/  MOV R115, 0x400 ;  /* 0x0000040000737802 */ /* 0x000fe20000000f00 */
[----:B------:R-:W-:Y:S01]  /*0950*/  BSSY.RECONVERGENT B0, `(.L_x_1) ;  /* 0x0000040000007945 */ /* 0x000fe20003800200 */
[----:B------:R-:W-:Y:S02]  /*0960*/  ISETP.NE.AND P1, PT, R107, RZ, PT ;  /* 0x000000ff6b00720c */ /* 0x000fe40003f25270 */
[----:B01----:R-:W-:-:S05]  /*0970*/  LEA R116, R114, R115, 0x18 ;  /* 0x0000007372747211 */ /* 0x003fca00078ec0ff */
[----:B--2---:R-:W0:Y:S02]  /*0980*/  LDS R3, [R116+0x8040] ;  /* 0x0080400074037984 */ /* 0x004e240000000800 */
[----:B0-----:R-:W-:-:S04]  /*0990*/  IADD3 R5, PT, PT, -R106, R3, RZ ;  /* 0x000000036a057210 */ /* 0x001fc80007ffe1ff */
[----:B------:R-:W-:Y:S02]  /*09a0*/  @!P1 VIMNMX R3, PT, PT, R3, 0x7, !PT ;  /* 0x0000000703039848 */ /* 0x000fe40007fe0100 */
[----:B------:R-:W-:-:S03]  /*09b0*/  ISETP.GE.AND P0, PT, R5, RZ, PT ;  /* 0x000000ff0500720c */ /* 0x000fc60003f06270 */
[----:B------:R-:W-:-:S10]  /*09c0*/  @!P1 VIADD R3, R3, 0xfffffff8 ;  /* 0xfffffff803039836 */ /* 0x000fd40000000000 */
[----:B------:R-:W-:Y:S05]  /*09d0*/  @!P0 BRA `(.L_x_2) ;  /* 0x0000000000dc8947 */ /* 0x000fea0003800000 */
[----:B------:R-:W-:-:S05]  /*09e0*/  IMAD R5, R5, 0x36, R116 ;  /* 0x0000003605057824 */ /* 0x000fca00078e0274 */
[----:B------:R0:W1:Y:S04]  /*09f0*/  LDS.U8 R86, [R5] ;  /* 0x0000000005567984 */ /* 0x0000680000000000 */
[----:B------:R0:W2:Y:S04]  /*0a00*/  LDS.U8 R85, [R5+0x1] ;  /* 0x0000010005557984 */ /* 0x0000a80000000000 */
[----:B------:R0:W3:Y:S04]  /*0a10*/  LDS.U8 R84, [R5+0x2] ;  /* 0x0000020005547984 */ /* 0x0000e80000000000 */
[----:B------:R0:W4:Y:S04]  /*0a20*/  LDS.U8 R83, [R5+0x3] ;  /* 0x0000030005537984 */ /* 0x0001280000000000 */
[----:B------:R0:W0:Y:S04]  /*0a30*/  LDS.U8 R82, [R5+0x4] ;  /* 0x0000040005527984 */ /* 0x0000280000000000 */
        /* <DEDUP_REMOVED lines=48> */
[----:B-1234-:R0:W0:Y:S02]  /*0d40*/  LDS.U8 R2, [R5+0x35] ;  /* 0x0000350005027984 */ /* 0x01e0240000000000 */
.L_x_2:
[----:B------:R-:W-:Y:S05]  /*0d50*/  BSYNC.RECONVERGENT B0 ;  /* 0x0000000000007941 */ /* 0x000fea0003800200 */
.L_x_1:
[----:B------:R1:W-:Y:S01]  /*0d60*/  @!P1 STS [R116+0x8040], R3 ;  /* 0x0080400374009388 */ /* 0x0003e20000000800 */
[----:B------:R-:W-:Y:S06]  /*0d70*/  BAR.SYNC.DEFER_BLOCKING 0x0 ;  /* 0x0000000000007b1d */ /* 0x000fec0000010000 */
[----:B------:R-:W-:Y:S05]  /*0d80*/  @!P0 BRA `(.L_x_3) ;  /* 0x0000001c00d48947 */ /* 0x000fea0003800000 */
[----:B0-----:R-:W-:-:S13]  /*0d90*/  ISETP.NE.AND P0, PT, R17, RZ, PT ;  /* 0x000000ff1100720c */ /* 0x001fda0003f05270 */
[----:B------:R-:W0:Y:S01]  /*0da0*/  @!P0 LDC.64 R4, c[0x0][0x390] ;  /* 0x0000e400ff048b82 */ /* 0x000e220000000a00 */
[----:B-1----:R-:W-:-:S05]  /*0db0*/  @!P0 PRMT R3, R16, 0x8880, RZ ;  /* 0x0000888010038816 */ /* 0x002fca00000000ff */
[----:B0-----:R2:W-:Y:S01]  /*0dc0*/  @!P0 STG.E desc[UR36][R4.64], R3 ;  /* 0x0000000304008986 */ /* 0x0015e2000c101924 */
[----:B------:R-:W-:Y:S05]  /*0dd0*/  @!P0 BRA `(.L_x_3) ;  /* 0x0000001c00c08947 */ /* 0x000fea0003800000 */
[----:B------:R-:W0:Y:S01]  /*0de0*/  LDC R118, c[0x0][0x380] ;  /* 0x0000e000ff767b82 */ /* 0x000e220000000800 */
[----:B--2---:R-:W-:Y:S02]  /*0df0*/  PRMT R3, R16, 0x8880, RZ ;  /* 0x0000888010037816 */ /* 0x004fe400000000ff */
[----:B------:R-:W-:-:S05]  /*0e00*/  PRMT R0, R17, 0x8880, RZ ;  /* 0x0000888011007816 */ /* 0x000fca00000000ff */
[----:B------:R-:W-:-:S05]  /*0e10*/  IMAD.IADD R3, R3, 0x1, R0 ;  /* 0x0000000103037824 */ /* 0x000fca00078e0200 */
[----:B0-----:R-:W-:-:S13]  /*0e20*/  ISETP.GT.AND P0, PT, R3, R118, PT ;  /* 0x000000760300720c */ /* 0x001fda0003f04270 */
[----:B------:R-:W-:Y:S05]  /*0e30*/  @P0 BRA `(.L_x_3) ;  /* 0x0000001c00a80947 */ /* 0x000fea0003800000 */
[----:B------:R-:W2:Y:S04]  /*0e40*/  LDL R0, [R105] ;  /* 0x0000000069007983 */ /* 0x000ea80000100800 */
[----:B------:R3:W-:Y:S04]  /*0e50*/  STL.U8 [R1+0x30], R86 ;  /* 0x0000305601007387 */ /* 0x0007e80000100000 */
        /* <DEDUP_REMOVED lines=52> */
[----:B------:R3:W-:Y:S01]  /*11a0*/  STL.U8 [R1+0x65], R2 ;  /* 0x0000650201007387 */ /* 0x0007e20000100000 */
[----:B--2---:R-:W-:-:S05]  /*11b0*/  IMAD R7, R0, 0x4, R1 ;  /* 0x0000000400077824 */ /* 0x004fca00078e0201 */
[----:B------:R-:W2:Y:S04]  /*11c0*/  LDL R4, [R7+0x10] ;  /* 0x0000100007047983 */ /* 0x000ea80000100800 */
[----:B------:R0:W4:Y:S01]  /*11d0*/  LDL R5, [R7+0x20] ;  /* 0x0000200007057983 */ /* 0x0001220000100800 */
[----:B------:R-:W-:-:S05]  /*11e0*/  PRMT R3, R18, 0x8880, RZ ;  /* 0x0000888012037816 */ /* 0x000fca00000000ff */
[----:B------:R-:W-:-:S05]  /*11f0*/  IMAD R3, R3, 0x67, RZ ;  /* 0x0000006703037824 */ /* 0x000fca00078e02ff */
[C---:B------:R-:W-:Y:S02]  /*1200*/  LOP3.LUT R6, R3.reuse, 0xffff, RZ, 0xc0, !PT ;  /* 0x0000ffff03067812 */ /* 0x040fe400078ec0ff */
[----:B------:R-:W-:Y:S02]  /*1210*/  PRMT R8, R3, 0x9910, RZ ;  /* 0x0000991003087816 */ /* 0x000fe400000000ff */
[----:B------:R-:W-:Y:S02]  /*1220*/  SHF.R.U32.HI R3, RZ, 0xf, R6 ;  /* 0x0000000fff037819 */ /* 0x000fe40000011606 */
[----:B------:R-:W-:Y:S02]  /*1230*/  MOV R6, R8 ;  /* 0x0000000800067202 */ /* 0x000fe40000000f00 */
[----:B------:R-:W-:Y:S02]  /*1240*/  PRMT R8, R2, 0x8880, RZ ;  /* 0x0000888002087816 */ /* 0x000fe400000000ff */
[----:B------:R-:W-:-:S04]  /*1250*/  LEA.HI.SX32 R3, R6, R3, 0x17 ;  /* 0x0000000306037211 */ /* 0x000fc800078fbaff */
[----:B------:R-:W-:-:S05]  /*1260*/  PRMT R3, R3, 0x9910, RZ ;  /* 0x0000991003037816 */ /* 0x000fca00000000ff */
[----:B------:R-:W-:-:S04]  /*1270*/  IMAD R6, R3, 0x5, RZ ;  /* 0x0000000503067824 */ /* 0x000fc800078e02ff */
[----:B------:R-:W-:-:S05]  /*1280*/  IMAD.MOV R6, RZ, RZ, -R6 ;  /* 0x000000ffff067224 */ /* 0x000fca00078e0a06 */
[----:B0-----:R-:W-:-:S05]  /*1290*/  PRMT R7, R6, 0x7710, RZ ;  /* 0x0000771006077816 */ /* 0x001fca00000000ff */
[----:B------:R-:W-:Y:S02]  /*12a0*/  IMAD.IADD R6, R18, 0x1, R7 ;  /* 0x0000000112067824 */ /* 0x000fe400078e0207 */
[----:B------:R-:W-:-:S03]  /*12b0*/  IMAD.MOV.U32 R7, RZ, RZ, R8 ;  /* 0x000000ffff077224 */ /* 0x000fc600078e0008 */
[----:B------:R-:W-:Y:S02]  /*12c0*/  LOP3.LUT R6, R6, 0xffff, RZ, 0xc0, !PT ;  /* 0x0000ffff06067812 */ /* 0x000fe400078ec0ff */
[----:B------:R-:W-:Y:S02]  /*12d0*/  IADD3 R7, PT, PT, -R0, R7, RZ ;  /* 0x0000000700077210 */ /* 0x000fe40007ffe1ff */
[----:B------:R-:W-:Y:S02]  /*12e0*/  PRMT R6, R6, 0x8880, RZ ;  /* 0x0000888006067816 */ /* 0x000fe400000000ff */
[----:B------:R-:W-:-:S04]  /*12f0*/  IABS R9, R7 ;  /* 0x0000000700097213 */ /* 0x000fc80000000000 */
[----:B------:R-:W-:Y:S01]  /*1300*/  ISETP.NE.AND P0, PT, R9, 0x2, PT ;  /* 0x000000020900780c */ /* 0x000fe20003f05270 */
[----:B--2---:R-:W-:Y:S02]  /*1310*/  IMAD.IADD R7, R3, 0x1, R4 ;  /* 0x0000000103077824 */ /* 0x004fe400078e0204 */
[----:B----4-:R-:W-:-:S05]  /*1320*/  IMAD.IADD R8, R6, 0x1, R5 ;  /* 0x0000000106087824 */ /* 0x010fca00078e0205 */
[----:B------:R-:W-:-:S04]  /*1330*/  VIMNMX.U32 R4, PT, PT, R7, R8, !PT ;  /* 0x0000000807047248 */ /* 0x000fc80007fe0000 */
[----:B------:R-:W-:-:S13]  /*1340*/  ISETP.GT.U32.OR P0, PT, R4, 0x4, !P0 ;  /* 0x000000040400780c */ /* 0x000fda0004704470 */
[----:B---3--:R-:W-:Y:S05]  /*1350*/  @P0 BRA `(.L_x_3) ;  /* 0x0000001800600947 */ /* 0x008fea0003800000 */
[----:B------:R-:W-:-:S04]  /*1360*/  IMAD R4, R3, 0x5, R6 ;  /* 0x0000000503047824 */ /* 0x000fc800078e0206 */
[----:B------:R-:W-:-:S05]  /*1370*/  IMAD.IADD R10, R1, 0x1, R4 ;  /* 0x00000001010a7824 */ /* 0x000fca00078e0204 */
[----:B------:R-:W2:Y:S01]  /*1380*/  LDL.U8 R9, [R10+0x30] ;  /* 0x000030000a097983 */ /* 0x000ea20000100000 */
[----:B------:R-:W-:-:S05]  /*1390*/  IMAD R3, R7, 0x5, R8 ;  /* 0x0000000507037824 */ /* 0x000fca00078e0208 */
[----:B------:R-:W-:-:S05]  /*13a0*/  IADD3 R12, PT, PT, R1, R3, RZ ;  /* 0x00000003010c7210 */ /* 0x000fca0007ffe0ff */
[----:B------:R-:W3:Y:S01]  /*13b0*/  LDL.U8 R5, [R12+0x30] ;  /* 0x000030000c057983 */ /* 0x000ee20000100000 */
[----:B--2---:R-:W-:-:S05]  /*13c0*/  PRMT R4, R9, 0x8880, RZ ;  /* 0x0000888009047816 */ /* 0x004fca00000000ff */
[----:B------:R-:W-:-:S06]  /*13d0*/  IMAD.IADD R7, R1, 0x1, R4 ;  /* 0x0000000101077824 */ /* 0x000fcc00078e0204 */
[----:B------:R-:W2:Y:S01]  /*13e0*/  LDL.U8 R7, [R7+0x49] ;  /* 0x0000490007077983 */ /* 0x000ea20000100000 */
[----:B---3--:R-:W-:-:S05]  /*13f0*/  PRMT R4, R5, 0x8880, RZ ;  /* 0x0000888005047816 */ /* 0x008fca00000000ff */
[----:B------:R-:W-:-:S05]  /*1400*/  IMAD.IADD R8, R1, 0x1, R4 ;  /* 0x0000000101087824 */ /* 0x000fca00078e0204 */
[----:B------:R-:W3:Y:S04]  /*1410*/  LDL.U8 R6, [R8+0x49] ;  /* 0x0000490008067983 */ /* 0x000ee80000100000 */
[----:B--2---:R-:W-:Y:S04]  /*1420*/  STL.U8 [R8+0x49], R7 ;  /* 0x0000490708007387 */ /* 0x004fe80000100000 */
[----:B------:R-:W2:Y:S02]  /*1430*/  LDL.S8 R4, [R10+0x30] ;  /* 0x000030000a047983 */ /* 0x000ea40000100200 */
[----:B--2---:R-:W-:-:S05]  /*1440*/  IMAD.IADD R11, R1, 0x1, R4 ;  /* 0x00000001010b7824 */ /* 0x004fca00078e0204 */
[----:B---3--:R-:W-:Y:S04]  /*1450*/  STL.U8 [R11+0x49], R6 ;  /* 0x000049060b007387 */ /* 0x008fe80000100000 */
[----:B------:R0:W-:Y:S04]  /*1460*/  STL.U8 [R12+0x30], R9 ;  /* 0x000030090c007387 */ /* 0x0001e80000100000 */
[----:B------:R1:W-:Y:S04]  /*1470*/  STL.U8 [R10+0x30], R5 ;  /* 0x000030050a007387 */ /* 0x0003e80000100000 */
[----:B------:R-:W2:Y:S04]  /*1480*/  LDL.U8 R117, [R1+0x4b] ;  /* 0x00004b0001757983 */ /* 0x000ea80000100000 */
[----:B------:R-:W0:Y:S04]  /*1490*/  LDL.U8 R89, [R1+0x4a] ;  /* 0x00004a0001597983 */ /* 0x000e280000100000 */
[----:B------:R-:W3:Y:S04]  /*14a0*/  LDL.U8 R88, [R1+0x4e] ;  /* 0x00004e0001587983 */ /* 0x000ee80000100000 */
[----:B------:R-:W4:Y:S04]  /*14b0*/  LDL.U8 R90, [R1+0x4f] ;  /* 0x00004f00015a7983 */ /* 0x000f280000100000 */
[----:B------:R-:W5:Y:S04]  /*14c0*/  LDL.U8 R91, [R1+0x50] ;  /* 0x00005000015b7983 */ /* 0x000f680000100000 */
        /* <DEDUP_REMOVED lines=18> */
[----:B------:R-:W5:Y:S01]  /*15f0*/  LDL.U8 R110, [R1+0x5f] ;  /* 0x00005f00016e7983 */ /* 0x000f620000100000 */
[----:B--2---:R-:W-:-:S02]  /*1600*/  PRMT R15, R117, 0x8880, RZ ;  /* 0x00008880750f7816 */ /* 0x004fc400000000ff */
[----:B0-----:R-:W-:Y:S02]  /*1610*/  PRMT R9, R89, 0x8880, RZ ;  /* 0x0000888059097816 */ /* 0x001fe400000000ff */
[----:B-1----:R-:W-:Y:S02]  /*1620*/  SHF.R.S32.HI R5, RZ, 0x1f, R15 ;  /* 0x0000001fff057819 */ /* 0x002fe4000001140f */
[----:B------:R-:W-:Y:S02]  /*1630*/  MOV R4, R15 ;  /* 0x0000000f00047202 */ /* 0x000fe40000000f00 */
[----:B---3--:R-:W-:-:S03]  /*1640*/  PRMT R64, R88, 0x8880, RZ ;  /* 0x0000888058407816 */ /* 0x008fc600000000ff */
[----:B------:R-:W-:Y:S01]  /*1650*/  IMAD.WIDE R8, R9, 0x19, R4 ;  /* 0x0000001909087825 */ /* 0x000fe200078e0204 */
[----:B------:R-:W-:-:S03]  /*1660*/  SHF.R.S32.HI R7, RZ, 0x1f, R64 ;  /* 0x0000001fff077819 */ /* 0x000fc60000011440 */
[----:B------:R-:W-:Y:S01]  /*1670*/  IMAD.MOV.U32 R6, RZ, RZ, R64 ;  /* 0x000000ffff067224 */ /* 0x000fe200078e0040 */
[----:B----4-:R-:W-:Y:S01]  /*1680*/  PRMT R72, R90, 0x8880, RZ ;  /* 0x000088805a487816 */ /* 0x010fe200000000ff */
[----:B------:R-:W-:Y:S02]  /*1690*/  IMAD R11, R9, 0x19, RZ ;  /* 0x00000019090b7824 */ /* 0x000fe400078e02ff */
[----:B------:R-:W-:Y:S01]  /*16a0*/  IMAD.WIDE.U32 R8, R8, 0x19, R6 ;  /* 0x0000001908087825 */ /* 0x000fe200078e0006 */
[--C-:B------:R-:W-:Y:S02]  /*16b0*/  SHF.R.S32.HI R5, RZ, 0x1f, R72.reuse ;  /* 0x0000001fff057819 */ /* 0x100fe40000011448 */
[----:B-----5:R-:W-:Y:S01]  /*16c0*/  PRMT R12, R91, 0x8880, RZ ;  /* 0x000088805b0c7816 */ /* 0x020fe200000000ff */
[----:B------:R-:W-:Y:S02]  /*16d0*/  IMAD.MOV.U32 R4, RZ, RZ, R72 ;  /* 0x000000ffff047224 */ /* 0x000fe400078e0048 */
[----:B------:R-:W-:Y:S01]  /*16e0*/  IMAD.IADD R6, R9, 0x1, R11 ;  /* 0x0000000109067824 */ /* 0x000fe200078e020b */
[----:B------:R-:W-:Y:S01]  /*16f0*/  SHF.R.S32.HI R7, RZ, 0x1f, R12 ;  /* 0x0000001fff077819 */ /* 0x000fe2000001140c */
[----:B------:R-:W-:Y:S01]  /*1700*/  IMAD.WIDE.U32 R8, R8, 0x19, R4 ;  /* 0x0000001908087825 */ /* 0x000fe200078e0004 */
[----:B------:R-:W-:-:S03]  /*1710*/  PRMT R73, R94, 0x8880, RZ ;  /* 0x000088805e497816 */ /* 0x000fc600000000ff */
[----:B------:R-:W-:Y:S01]  /*1720*/  IMAD R11, R6, 0x19, RZ ;  /* 0x00000019060b7824 */ /* 0x000fe200078e02ff */
[----:B------:R-:W-:Y:S02]  /*1730*/  MOV R6, R12 ;  /* 0x0000000c00067202 */ /* 0x000fe40000000f00 */
[----:B------:R-:W-:Y:S01]  /*1740*/  PRMT R122, R92, 0x8880, RZ ;  /* 0x000088805c7a7816 */ /* 0x000fe200000000ff */
[----:B------:R-:W0:Y:S01]  /*1750*/  LDC.S8 R74, c[0x3][R73+0x4b] ;  /* 0x00c012c0494a7b82 */ /* 0x000e220000000200 */
[----:B------:R-:W-:Y:S01]  /*1760*/  PRMT R77, R93, 0x8880, RZ ;  /* 0x000088805d4d7816 */ /* 0x000fe200000000ff */
[----:B------:R-:W-:Y:S01]  /*1770*/  IMAD.WIDE.U32 R6, R8, 0x19, R6 ;  /* 0x0000001908067825 */ /* 0x000fe200078e0006 */
[--C-:B------:R-:W-:Y:S02]  /*1780*/  SHF.R.S32.HI R5, RZ, 0x1f, R122.reuse ;  /* 0x0000001fff057819 */ /* 0x100fe4000001147a */
[----:B------:R-:W-:Y:S01]  /*1790*/  PRMT R8, R98, 0x8880, RZ ;  /* 0x0000888062087816 */ /* 0x000fe200000000ff */
[----:B------:R-:W-:Y:S01]  /*17a0*/  IMAD.MOV.U32 R4, RZ, RZ, R122 ;  /* 0x000000ffff047224 */ /* 0x000fe200078e007a */
[----:B------:R-:W-:-:S02]  /*17b0*/  PRMT R66, R96, 0x8880, RZ ;  /* 0x0000888060427816 */ /* 0x000fc400000000ff */
[----:B------:R-:W-:Y:S01]  /*17c0*/  PRMT R69, R99, 0x8880, RZ ;  /* 0x0000888063457816 */ /* 0x000fe200000000ff */
[----:B------:R-:W-:Y:S02]  /*17d0*/  IMAD.IADD R9, R9, 0x1, R11 ;  /* 0x0000000109097824 */ /* 0x000fe400078e020b */
[----:B------:R1:W2:Y:S01]  /*17e0*/  LDC.S8 R11, c[0x3][R8+0x4b] ;  /* 0x00c012c0080b7b82 */ /* 0x0002a20000000200 */
[----:B------:R-:W-:Y:S01]  /*17f0*/  IMAD.WIDE R76, R77, 0x19, R4 ;  /* 0x000000194d4c7825 */ /* 0x000fe200078e0204 */
[--C-:B------:R-:W-:Y:S02]  /*1800*/  SHF.R.S32.HI R21, RZ, 0x1f, R66.reuse ;  /* 0x0000001fff157819 */ /* 0x100fe40000011442 */
[----:B------:R-:W-:Y:S01]  /*1810*/  PRMT R67, R100, 0x8880, RZ ;  /* 0x0000888064437816 */ /* 0x000fe200000000ff */
[----:B------:R-:W-:-:S03]  /*1820*/  IMAD.MOV.U32 R20, RZ, RZ, R66 ;  /* 0x000000ffff147224 */ /* 0x000fc600078e0042 */
[----:B------:R-:W3:Y:S01]  /*1830*/  LDC.S8 R70, c[0x3][R69+0x4b] ;  /* 0x00c012c045467b82 */ /* 0x000ee20000000200 */
[----:B------:R-:W-:Y:S02]  /*1840*/  IMAD R13, R77, 0x19, RZ ;  /* 0x000000194d0d7824 */ /* 0x000fe400078e02ff */
[----:B------:R-:W-:-:S05]  /*1850*/  IMAD.WIDE.U32 R76, R76, 0x19, R20 ;  /* 0x000000194c4c7825 */ /* 0x000fca00078e0014 */
[----:B------:R-:W4:Y:S01]  /*1860*/  LDC.S8 R124, c[0x3][R67+0x4b] ;  /* 0x00c012c0437c7b82 */ /* 0x000f220000000200 */
[----:B------:R-:W-:Y:S01]  /*1870*/  IMAD R21, R9, 0x19, RZ ;  /* 0x0000001909157824 */ /* 0x000fe200078e02ff */
[----:B------:R-:W-:-:S06]  /*1880*/  PRMT R14, R97, 0x8880, RZ ;  /* 0x00008880610e7816 */ /* 0x000fcc00000000ff */
[----:B------:R-:W5:Y:S01]  /*1890*/  LDC.S8 R20, c[0x3][R73] ;  /* 0x00c0000049147b82 */ /* 0x000f620000000200 */
[----:B------:R-:W-:Y:S02]  /*18a0*/  SHF.R.S32.HI R5, RZ, 0x1f, R14 ;  /* 0x0000001fff057819 */ /* 0x000fe4000001140e */
[----:B------:R-:W-:-:S05]  /*18b0*/  MOV R4, R14 ;  /* 0x0000000e00047202 */ /* 0x000fca0000000f00 */
[----:B------:R-:W5:Y:S01]  /*18c0*/  LDC.S8 R9, c[0x3][R67] ;  /* 0x00c0000043097b82 */ /* 0x000f620000000200 */
[----:B------:R-:W-:Y:S01]  /*18d0*/  PRMT R68, R95, 0x8880, RZ ;  /* 0x000088805f447816 */ /* 0x000fe200000000ff */
[----:B------:R-:W-:Y:S02]  /*18e0*/  IMAD.IADD R13, R77, 0x1, R13 ;  /* 0x000000014d0d7824 */ /* 0x000fe400078e020d */
[----:B------:R-:W-:Y:S01]  /*18f0*/  IMAD.WIDE.U32 R76, R76, 0x19, R4 ;  /* 0x000000194c4c7825 */ /* 0x000fe200078e0004 */
[----:B------:R-:W-:-:S03]  /*1900*/  SHF.R.S32.HI R5, RZ, 0x1f, R68 ;  /* 0x0000001fff057819 */ /* 0x000fc60000011444 */
[----:B------:R-:W5:Y:S01]  /*1910*/  LDC.S8 R10, c[0x3][R69] ;  /* 0x00c00000450a7b82 */ /* 0x000f620000000200 */
[----:B------:R-:W-:Y:S02]  /*1920*/  IMAD.MOV.U32 R4, RZ, RZ, R68 ;  /* 0x000000ffff047224 */ /* 0x000fe400078e0044 */
[----:B------:R-:W-:Y:S02]  /*1930*/  IMAD R65, R13, 0x19, RZ ;  /* 0x000000190d417824 */ /* 0x000fe400078e02ff */
[----:B------:R-:W-:Y:S01]  /*1940*/  IMAD.WIDE.U32 R4, R6, 0x19, R4 ;  /* 0x0000001906047825 */ /* 0x000fe200078e0004 */
[----:B------:R-:W-:Y:S02]  /*1950*/  PRMT R6, R102, 0x8880, RZ ;  /* 0x0000888066067816 */ /* 0x000fe400000000ff */
[----:B------:R-:W-:Y:S01]  /*1960*/  PRMT R78, R101, 0x8880, RZ ;  /* 0x00008880654e7816 */ /* 0x000fe200000000ff */
[----:B------:R-:W-:Y:S01]  /*1970*/  IMAD.IADD R13, R7, 0x1, R21 ;  /* 0x00000001070d7824 */ /* 0x000fe200078e0215 */
[----:B------:R-:W-:Y:S01]  /*1980*/  IADD3 R21, PT, PT, R77, R65, RZ ;  /* 0x000000414d157210 */ /* 0x000fe20007ffe0ff */
[----:B------:R-:W-:Y:S01]  /*1990*/  IMAD.MOV.U32 R65, RZ, RZ, R6 ;  /* 0x000000ffff417224 */ /* 0x000fe200078e0006 */
[--C-:B------:R-:W-:Y:S01]  /*19a0*/  SHF.R.S32.HI R7, RZ, 0x1f, R78.reuse ;  /* 0x0000001fff077819 */ /* 0x100fe2000001144e */
[----:B------:R-:W-:Y:S01]  /*19b0*/  IMAD.MOV.U32 R6, RZ, RZ, R78 ;  /* 0x000000ffff067224 */ /* 0x000fe200078e004e */
[----:B-1----:R-:W1:Y:S01]  /*19c0*/  LDC.S8 R8, c[0x3][R8] ;  /* 0x00c0000008087b82 */ /* 0x002e620000000200 */
[----:B------:R-:W-:-:S02]  /*19d0*/  IMAD R21, R21, 0x19, RZ ;  /* 0x0000001915157824 */ /* 0x000fc400078e02ff */
[----:B------:R-:W-:Y:S01]  /*19e0*/  IMAD.WIDE.U32 R76, R76, 0x19, R6 ;  /* 0x000000194c4c7825 */ /* 0x000fe200078e0006 */
[----:B------:R-:W-:Y:S02]  /*19f0*/  SHF.R.S32.HI R7, RZ, 0x1f, R65 ;  /* 0x0000001fff077819 */ /* 0x000fe40000011441 */
[----:B------:R-:W-:Y:S02]  /*1a00*/  MOV R6, R65 ;  /* 0x0000004100067202 */ /* 0x000fe40000000f00 */
[----:B0-----:R-:W-:Y:S01]  /*1a10*/  SHF.R.S32.HI R75, RZ, 0x1f, R74 ;  /* 0x0000001fff4b7819 */ /* 0x001fe2000001144a */
[----:B------:R-:W-:Y:S01]  /*1a20*/  IMAD R13, R13, 0x19, RZ ;  /* 0x000000190d0d7824 */ /* 0x000fe200078e02ff */
[----:B------:R-:W-:Y:S01]  /*1a30*/  IADD3 R4, P0, PT, R4, UR38, RZ ;  /* 0x0000002604047c10 */ /* 0x000fe2000ff1e0ff */
[----:B------:R-:W-:Y:S02]  /*1a40*/  IMAD.IADD R21, R77, 0x1, R21 ;  /* 0x000000014d157824 */ /* 0x000fe400078e0215 */
[----:B------:R-:W-:Y:S01]  /*1a50*/  IMAD.WIDE.U32 R6, R76, 0x19, R6 ;  /* 0x000000194c067825 */ /* 0x000fe200078e0006 */
[----:B---3--:R-:W-:-:S03]  /*1a60*/  SHF.R.S32.HI R71, RZ, 0x1f, R70 ;  /* 0x0000001fff477819 */ /* 0x008fc60000011446 */
[----:B--2---:R-:W-:Y:S01]  /*1a70*/  IMAD.WIDE R76, R11, 0x19, R74 ;  /* 0x000000190b4c7825 */ /* 0x004fe200078e024a */
[----:B------:R-:W-:Y:S02]  /*1a80*/  IADD3.X R5, PT, PT, R5, UR39, R13, P0, !PT ;  /* 0x0000002705057c10 */ /* 0x000fe400087fe40d */
[----:B------:R-:W-:Y:S01]  /*1a90*/  IADD3 R6, P0, PT, R6, UR40, RZ ;  /* 0x0000002806067c10 */ /* 0x000fe2000ff1e0ff */
[----:B------:R-:W-:Y:S01]  /*1aa0*/  IMAD R21, R21, 0x19, RZ ;  /* 0x0000001915157824 */ /* 0x000fe200078e02ff */
[----:B------:R-:W-:Y:S01]  /*1ab0*/  PRMT R11, R103, 0x8880, RZ ;  /* 0x00008880670b7816 */ /* 0x000fe200000000ff */
[----:B------:R-:W-:Y:S01]  /*1ac0*/  IMAD.WIDE.U32 R74, R76, 0x19, R70 ;  /* 0x000000194c4a7825 */ /* 0x000fe200078e0046 */
[----:B----4-:R-:W-:Y:S02]  /*1ad0*/  SHF.R.S32.HI R125, RZ, 0x1f, R124 ;  /* 0x0000001fff7d7819 */ /* 0x010fe4000001147c */
[----:B------:R-:W-:Y:S01]  /*1ae0*/  PRMT R79, R104, 0x8880, RZ ;  /* 0x00008880684f7816 */ /* 0x000fe200000000ff */
[----:B------:R-:W-:Y:S01]  /*1af0*/  IMAD R13, R77, 0x19, RZ ;  /* 0x000000194d0d7824 */ /* 0x000fe200078e02ff */
[----:B------:R-:W-:Y:S01]  /*1b00*/  IADD3.X R7, PT, PT, R7, UR41, R21, P0, !PT ;  /* 0x0000002907077c10 */ /* 0x000fe200087fe415 */
[----:B------:R-:W-:Y:S01]  /*1b10*/  IMAD.MOV.U32 R70, RZ, RZ, R11 ;  /* 0x000000ffff467224 */ /* 0x000fe200078e000b */
[----:B-----5:R-:W-:Y:S01]  /*1b20*/  SHF.R.S32.HI R21, RZ, 0x1f, R20 ;  /* 0x0000001fff157819 */ /* 0x020fe20000011414 */
[----:B------:R-:W-:Y:S01]  /*1b30*/  IMAD.IADD R13, R75, 0x1, R13 ;  /* 0x000000014b0d7824 */ /* 0x000fe200078e020d */
[----:B------:R-:W0:Y:S01]  /*1b40*/  LDC.S8 R64, c[0x3][R64] ;  /* 0x00c0000040407b82 */ /* 0x000e220000000200 */
[----:B------:R-:W-:-:S07]  /*1b50*/  IMAD.WIDE.U32 R124, R74, 0x19, R124 ;  /* 0x000000194a7c7825 */ /* 0x000fce00078e007c */
[----:B------:R-:W2:Y:S01]  /*1b60*/  LDC.S8 R122, c[0x3][R122+0x64] ;  /* 0x00c019007a7a7b82 */ /* 0x000ea20000000200 */
[----:B------:R-:W-:Y:S01]  /*1b70*/  IMAD.WIDE R74, R9, 0x19, R20 ;  /* 0x00000019094a7825 */ /* 0x000fe200078e0214 */
[----:B------:R-:W-:Y:S01]  /*1b80*/  PRMT R71, R93, 0x8880, RZ ;  /* 0x000088805d477816 */ /* 0x000fe200000000ff */
[----:B------:R3:W4:Y:S04]  /*1b90*/  LDG.E.U8 R6, desc[UR36][R6.64] ;  /* 0x0000002406067981 */ /* 0x000728000c1e1100 */
[----:B------:R5:W4:Y:S01]  /*1ba0*/  LDG.E.U8 R4, desc[UR36][R4.64] ;  /* 0x0000002404047981 */ /* 0x000b22000c1e1100 */
[----:B------:R3:W5:Y:S08]  /*1bb0*/  LDC.S8 R120, c[0x3][R70+0x4b] ;  /* 0x00c012c046787b82 */ /* 0x0007700000000200 */
[----:B------:R-:W0:Y:S01]  /*1bc0*/  LDC.S8 R20, c[0x3][R79] ;  /* 0x00c000004f147b82 */ /* 0x000e220000000200 */
[----:B------:R-:W-:-:S03]  /*1bd0*/  SHF.R.S32.HI R11, RZ, 0x1f, R10 ;  /* 0x0000001fff0b7819 */ /* 0x000fc6000001140a */
[----:B------:R-:W-:Y:S01]  /*1be0*/  IMAD.WIDE.U32 R10, R74, 0x19, R10 ;  /* 0x000000194a0a7825 */ /* 0x000fe200078e000a */
[----:B------:R-:W-:Y:S02]  /*1bf0*/  PRMT R74, R89, 0x8880, RZ ;  /* 0x00008880594a7816 */ /* 0x000fe400000000ff */
[----:B-1----:R-:W-:-:S04]  /*1c00*/  SHF.R.S32.HI R9, RZ, 0x1f, R8 ;  /* 0x0000001fff097819 */ /* 0x002fc80000011408 */
[----:B------:R-:W1:Y:S01]  /*1c10*/  LDC.S8 R74, c[0x3][R74] ;  /* 0x00c000004a4a7b82 */ /* 0x000e620000000200 */
[----:B------:R-:W-:-:S07]  /*1c20*/  IMAD.WIDE.U32 R8, R10, 0x19, R8 ;  /* 0x000000190a087825 */ /* 0x000fce00078e0008 */
[----:B------:R-:W2:Y:S08]  /*1c30*/  LDC.S8 R72, c[0x3][R72] ;  /* 0x00c0000048487b82 */ /* 0x000eb00000000200 */
[----:B------:R5:W2:Y:S08]  /*1c40*/  LDC.S8 R10, c[0x3][R14+0x64] ;  /* 0x00c019000e0a7b82 */ /* 0x000ab00000000200 */
[----:B------:R-:W2:Y:S08]  /*1c50*/  LDC.S8 R66, c[0x3][R66+0x64] ;  /* 0x00c0190042427b82 */ /* 0x000eb00000000200 */
[----:B---3--:R-:W3:Y:S08]  /*1c60*/  LDC.S8 R70, c[0x3][R70] ;  /* 0x00c0000046467b82 */ /* 0x008ef00000000200 */
[----:B-----5:R3:W5:Y:S08]  /*1c70*/  LDC.S8 R14, c[0x3][R71+0x64] ;  /* 0x00c01900470e7b82 */ /* 0x0207700000000200 */
[----:B------:R-:W5:Y:S01]  /*1c80*/  LDC.S8 R68, c[0x3][R68] ;  /* 0x00c0000044447b82 */ /* 0x000f620000000200 */
[----:B------:R-:W-:Y:S01]  /*1c90*/  IMAD R13, R13, 0x19, RZ ;  /* 0x000000190d0d7824 */ /* 0x000fe200078e02ff */
[----:B------:R-:W-:-:S06]  /*1ca0*/  SHF.R.S32.HI R121, RZ, 0x1f, R120 ;  /* 0x0000001fff797819 */ /* 0x000fcc0000011478 */
[----:B------:R-:W5:Y:S01]  /*1cb0*/  LDC.S8 R12, c[0x3][R12+0x64] ;  /* 0x00c019000c0c7b82 */ /* 0x000f620000000200 */
[----:B0-----:R-:W-:-:S07]  /*1cc0*/  SHF.R.S32.HI R21, RZ, 0x1f, R20 ;  /* 0x0000001fff157819 */ /* 0x001fce0000011414 */
[----:B------:R-:W0:Y:S01]  /*1cd0*/  LDC.S8 R76, c[0x3][R79+0x4b] ;  /* 0x00c012c04f4c7b82 */ /* 0x000e220000000200 */
[----:B------:R-:W-:Y:S01]  /*1ce0*/  IADD3 R13, PT, PT, R125, R13, RZ ;  /* 0x0000000d7d0d7210 */ /* 0x000fe20007ffe0ff */
[----:B------:R-:W-:-:S04]  /*1cf0*/  IMAD.WIDE.U32 R120, R124, 0x19, R120 ;  /* 0x000000197c787825 */ /* 0x000fc800078e0078 */
[----:B------:R-:W-:Y:S02]  /*1d00*/  IMAD.WIDE R124, R64, 0x19, R20 ;  /* 0x00000019407c7825 */ /* 0x000fe400078e0214 */
[----:B------:R5:W0:Y:S02]  /*1d10*/  LDC.S8 R20, c[0x3][R15+0x64] ;  /* 0x00c019000f147b82 */ /* 0x000a240000000200 */
[----:B------:R-:W-:-:S04]  /*1d20*/  IMAD R75, R75, 0x19, RZ ;  /* 0x000000194b4b7824 */ /* 0x000fc800078e02ff */
[----:B------:R-:W-:Y:S01]  /*1d30*/  IMAD.IADD R11, R11, 0x1, R75 ;  /* 0x000000010b0b7824 */ /* 0x000fe200078e024b */
[----:B-1----:R-:W-:Y:S02]  /*1d40*/  SHF.R.S32.HI R75, RZ, 0x1f, R74 ;  /* 0x0000001fff4b7819 */ /* 0x002fe4000001144a */
[----:B--2---:R-:W-:Y:S01]  /*1d50*/  SHF.R.S32.HI R123, RZ, 0x1f, R122 ;  /* 0x0000001fff7b7819 */ /* 0x004fe2000001147a */
[----:B------:R-:W-:Y:S01]  /*1d60*/  IMAD R125, R125, 0x19, RZ ;  /* 0x000000197d7d7824 */ /* 0x000fe200078e02ff */
[----:B------:R-:W-:Y:S01]  /*1d70*/  SHF.R.S32.HI R73, RZ, 0x1f, R72 ;  /* 0x0000001fff497819 */ /* 0x000fe20000011448 */
[----:B------:R-:W-:Y:S01]  /*1d80*/  IMAD.WIDE.U32 R74, R124, 0x19, R74 ;  /* 0x000000197c4a7825 */ /* 0x000fe200078e004a */
[----:B------:R-:W-:-:S03]  /*1d90*/  SHF.R.S32.HI R67, RZ, 0x1f, R66 ;  /* 0x0000001fff437819 */ /* 0x000fc60000011442 */
[----:B------:R-:W-:Y:S02]  /*1da0*/  IMAD R13, R13, 0x19, RZ ;  /* 0x000000190d0d7824 */ /* 0x000fe400078e02ff */
[----:B------:R-:W-:Y:S01]  /*1db0*/  IMAD.WIDE R122, R10, 0x19, R122 ;  /* 0x000000190a7a7825 */ /* 0x000fe200078e027a */
[----:B---3--:R-:W-:-:S03]  /*1dc0*/  SHF.R.S32.HI R71, RZ, 0x1f, R70 ;  /* 0x0000001fff477819 */ /* 0x008fc60000011446 */
[----:B------:R-:W-:Y:S02]  /*1dd0*/  IMAD.IADD R10, R75, 0x1, R125 ;  /* 0x000000014b0a7824 */ /* 0x000fe400078e027d */
[----:B------:R-:W-:Y:S01]  /*1de0*/  IMAD.WIDE.U32 R72, R74, 0x19, R72 ;  /* 0x000000194a487825 */ /* 0x000fe200078e0048 */
[----:B-----5:R-:W-:-:S03]  /*1df0*/  SHF.R.S32.HI R15, RZ, 0x1f, R14 ;  /* 0x0000001fff0f7819 */ /* 0x020fc6000001140e */
[----:B------:R-:W-:Y:S02]  /*1e00*/  IMAD.IADD R21, R121, 0x1, R13 ;  /* 0x0000000179157824 */ /* 0x000fe400078e020d */
[----:B------:R-:W-:Y:S02]  /*1e10*/  IMAD R13, R10, 0x19, RZ ;  /* 0x000000190a0d7824 */ /* 0x000fe400078e02ff */
[----:B------:R-:W-:Y:S01]  /*1e20*/  IMAD.WIDE.U32 R66, R122, 0x19, R66 ;  /* 0x000000197a427825 */ /* 0x000fe200078e0042 */
[----:B------:R-:W-:-:S03]  /*1e30*/  SHF.R.S32.HI R69, RZ, 0x1f, R68 ;  /* 0x0000001fff457819 */ /* 0x000fc60000011444 */
[----:B------:R-:W-:Y:S02]  /*1e40*/  IMAD R123, R123, 0x19, RZ ;  /* 0x000000197b7b7824 */ /* 0x000fe400078e02ff */
[----:B------:R-:W-:-:S04]  /*1e50*/  IMAD.WIDE.U32 R70, R72, 0x19, R70 ;  /* 0x0000001948467825 */ /* 0x000fc800078e0046 */
[----:B------:R-:W-:Y:S01]  /*1e60*/  IMAD.IADD R72, R73, 0x1, R13 ;  /* 0x0000000149487824 */ /* 0x000fe200078e020d */
[----:B------:R-:W-:Y:S01]  /*1e70*/  IADD3 R10, PT, PT, R67, R123, RZ ;  /* 0x0000007b430a7210 */ /* 0x000fe20007ffe0ff */
[----:B------:R-:W-:Y:S01]  /*1e80*/  IMAD.WIDE.U32 R14, R66, 0x19, R14 ;  /* 0x00000019420e7825 */ /* 0x000fe200078e000e */
[----:B------:R-:W-:Y:S02]  /*1e90*/  SHF.R.S32.HI R13, RZ, 0x1f, R12 ;  /* 0x0000001fff0d7819 */ /* 0x000fe4000001140c */
[----:B0-----:R-:W-:Y:S01]  /*1ea0*/  SHF.R.S32.HI R77, RZ, 0x1f, R76 ;  /* 0x0000001fff4d7819 */ /* 0x001fe2000001144c */
[----:B------:R-:W-:Y:S02]  /*1eb0*/  IMAD R67, R72, 0x19, RZ ;  /* 0x0000001948437824 */ /* 0x000fe400078e02ff */
[----:B------:R-:W-:-:S04]  /*1ec0*/  IMAD.WIDE.U32 R68, R70, 0x19, R68 ;  /* 0x0000001946447825 */ /* 0x000fc800078e0044 */
[----:B------:R-:W-:Y:S02]  /*1ed0*/  IMAD.IADD R70, R71, 0x1, R67 ;  /* 0x0000000147467824 */ /* 0x000fe400078e0243 */
[----:B------:R-:W-:Y:S01]  /*1ee0*/  IMAD.WIDE.U32 R66, R14, 0x19, R12 ;  /* 0x000000190e427825 */ /* 0x000fe200078e000c */
[----:B------:R-:W-:Y:S02]  /*1ef0*/  IADD3 R14, P1, PT, R68, UR38, RZ ;  /* 0x00000026440e7c10 */ /* 0x000fe4000ff3e0ff */
[----:B------:R-:W-:Y:S01]  /*1f00*/  PRMT R68, R109, 0x8880, RZ ;  /* 0x000088806d447816 */ /* 0x000fe200000000ff */
[----:B------:R-:W-:-:S04]  /*1f10*/  IMAD.WIDE.U32 R76, R120, 0x19, R76 ;  /* 0x00000019784c7825 */ /* 0x000fc800078e004c */
[----:B------:R-:W-:Y:S01]  /*1f20*/  IMAD R73, R10, 0x19, RZ ;  /* 0x000000190a497824 */ /* 0x000fe200078e02ff */
[----:B------:R-:W-:Y:S01]  /*1f30*/  IADD3 R12, P0, PT, R76, UR40, RZ ;  /* 0x000000284c0c7c10 */ /* 0x000fe2000ff1e0ff */
[----:B------:R-:W-:Y:S01]  /*1f40*/  IMAD R13, R21, 0x19, RZ ;  /* 0x00000019150d7824 */ /* 0x000fe200078e02ff */
[--C-:B------:R-:W-:Y:S01]  /*1f50*/  SHF.R.S32.HI R21, RZ, 0x1f, R20.reuse ;  /* 0x0000001fff157819 */ /* 0x100fe20000011414 */
[----:B------:R-:W-:Y:S01]  /*1f60*/  IMAD.IADD R15, R15, 0x1, R73 ;  /* 0x000000010f0f7824 */ /* 0x000fe200078e0249 */
[----:B------:R0:W1:Y:S01]  /*1f70*/  LDC.S8 R120, c[0x3][R68+0x19] ;  /* 0x00c0064044787b82 */ /* 0x0000620000000200 */
[----:B------:R-:W-:Y:S01]  /*1f80*/  IMAD R71, R70, 0x19, RZ ;  /* 0x0000001946477824 */ /* 0x000fe200078e02ff */
[----:B------:R-:W-:Y:S01]  /*1f90*/  PRMT R76, R111, 0x8880, RZ ;  /* 0x000088806f4c7816 */ /* 0x000fe200000000ff */
[----:B------:R-:W-:Y:S01]  /*1fa0*/  IMAD R119, R15, 0x19, RZ ;  /* 0x000000190f777824 */ /* 0x000fe200078e02ff */
[----:B------:R-:W-:Y:S01]  /*1fb0*/  PRMT R72, R112, 0x8880, RZ ;  /* 0x0000888070487816 */ /* 0x000fe200000000ff */
[----:B------:R-:W-:Y:S01]  /*1fc0*/  IMAD.WIDE.U32 R20, R66, 0x19, R20 ;  /* 0x0000001942147825 */ /* 0x000fe200078e0014 */
[----:B------:R-:W-:-:S02]  /*1fd0*/  IADD3.X R15, PT, PT, R69, UR39, R71, P1, !PT ;  /* 0x00000027450f7c10 */ /* 0x000fc40008ffe447 */
[----:B------:R2:W3:Y:S01]  /*1fe0*/  LDC.S8 R69, c[0x3][R76+0x19] ;  /* 0x00c006404c457b82 */ /* 0x0004e20000000200 */
[----:B------:R-:W-:Y:S02]  /*1ff0*/  PRMT R71, R113, 0x8880, RZ ;  /* 0x0000888071477816 */ /* 0x000fe400000000ff */
[----:B------:R-:W-:-:S05]  /*2000*/  PRMT R74, R108, 0x8880, RZ ;  /* 0x000088806c4a7816 */ /* 0x000fca00000000ff */
[----:B0-----:R-:W0:Y:S01]  /*2010*/  LDC.S8 R68, c[0x3][R68+0x32] ;  /* 0x00c00c8044447b82 */ /* 0x001e220000000200 */
[----:B------:R-:W-:-:S07]  /*2020*/  IMAD.IADD R119, R67, 0x1, R119 ;  /* 0x0000000143777824 */ /* 0x000fce00078e0277 */
[----:B------:R-:W5:Y:S08]  /*2030*/  LDC.S8 R78, c[0x3][R78+0x32] ;  /* 0x00c00c804e4e7b82 */ /* 0x000f700000000200 */
[----:B------:R1:W0:Y:S01]  /*2040*/  LDC.S8 R122, c[0x3][R65+0x32] ;  /* 0x00c00c80417a7b82 */ /* 0x0002220000000200 */
[----:B------:R-:W-:Y:S01]  /*2050*/  IADD3.X R13, PT, PT, R77, UR41, R13, P0, !PT ;  /* 0x000000294d0d7c10 */ /* 0x000fe200087fe40d */
[----:B------:R-:W4:Y:S06]  /*2060*/  LDG.E.U8 R14, desc[UR36][R14.64] ;  /* 0x000000240e0e7981 */ /* 0x000f2c000c1e1100 */
[----:B------:R5:W0:Y:S08]  /*2070*/  LDC.S8 R66, c[0x3][R72+0x19] ;  /* 0x00c0064048427b82 */ /* 0x000a300000000200 */
[----:B------:R-:W0:Y:S08]  /*2080*/  LDC.S8 R70, c[0x3][R71+0x19] ;  /* 0x00c0064047467b82 */ /* 0x000e300000000200 */
[----:B------:R0:W0:Y:S08]  /*2090*/  LDC.S8 R73, c[0x3][R71+0x32] ;  /* 0x00c00c8047497b82 */ /* 0x0000300000000200 */
[----:B------:R3:W0:Y:S01]  /*20a0*/  LDC.S8 R10, c[0x3][R74] ;  /* 0x00c000004a0a7b82 */ /* 0x0006220000000200 */
[----:B------:R-:W-:-:S07]  /*20b0*/  PRMT R67, R110, 0x8880, RZ ;  /* 0x000088806e437816 */ /* 0x000fce00000000ff */
[----:B--2---:R-:W2:Y:S01]  /*20c0*/  LDC.S8 R76, c[0x3][R76+0x32] ;  /* 0x00c00c804c4c7b82 */ /* 0x004ea20000000200 */
[----:B-1----:R-:W-:Y:S01]  /*20d0*/  SHF.R.S32.HI R121, RZ, 0x1f, R120 ;  /* 0x0000001fff797819 */ /* 0x002fe20000011478 */
[----:B------:R-:W-:Y:S01]  /*20e0*/  IMAD R65, R11, 0x19, RZ ;  /* 0x000000190b417824 */ /* 0x000fe200078e02ff */
[----:B-----5:R-:W-:Y:S01]  /*20f0*/  SHF.R.S32.HI R79, RZ, 0x1f, R78 ;  /* 0x0000001fff4f7819 */ /* 0x020fe2000001144e */
[----:B------:R-:W-:Y:S01]  /*2100*/  IMAD R119, R119, 0x19, RZ ;  /* 0x0000001977777824 */ /* 0x000fe200078e02ff */
[----:B------:R-:W4:Y:S03]  /*2110*/  LDG.E.U8 R12, desc[UR36][R12.64] ;  /* 0x000000240c0c7981 */ /* 0x000f26000c1e1100 */
[----:B------:R-:W1:Y:S08]  /*2120*/  LDC.S8 R72, c[0x3][R72+0x32] ;  /* 0x00c00c8048487b82 */ /* 0x000e700000000200 */
[----:B---3--:R-:W3:Y:S08]  /*2130*/  LDC.S8 R74, c[0x3][R74+0x19] ;  /* 0x00c006404a4a7b82 */ /* 0x008ef00000000200 */
[----:B------:R5:W3:Y:S08]  /*2140*/  LDC.S8 R64, c[0x3][R67] ;  /* 0x00c0000043407b82 */ /* 0x000af00000000200 */
[----:B------:R5:W3:Y:S01]  /*2150*/  LDC.S8 R124, c[0x3][R67+0x19] ;  /* 0x00c00640437c7b82 */ /* 0x000ae20000000200 */
[----:B------:R-:W-:Y:S01]  /*2160*/  IMAD.WIDE R120, R69, 0x19, R120 ;  /* 0x0000001945787825 */ /* 0x000fe200078e0278 */
[----:B0-----:R-:W-:-:S02]  /*2170*/  SHF.R.S32.HI R69, RZ, 0x1f, R68 ;  /* 0x0000001fff457819 */ /* 0x001fc40000011444 */
[----:B-----5:R-:W-:Y:S01]  /*2180*/  SHF.R.S32.HI R67, RZ, 0x1f, R66 ;  /* 0x0000001fff437819 */ /* 0x020fe20000011442 */
[----:B------:R-:W-:Y:S01]  /*2190*/  IMAD R7, R121, 0x19, RZ ;  /* 0x0000001979077824 */ /* 0x000fe200078e02ff */
[----:B------:R-:W-:Y:S01]  /*21a0*/  SHF.R.S32.HI R71, RZ, 0x1f, R70 ;  /* 0x0000001fff477819 */ /* 0x000fe20000011446 */
[----:B------:R-:W-:-:S04]  /*21b0*/  IMAD.WIDE.U32 R66, R120, 0x19, R66 ;  /* 0x0000001978427825 */ /* 0x000fc800078e0042 */
[----:B------:R-:W-:-:S04]  /*21c0*/  IMAD.WIDE R68, R73, 0x19, R68 ;  /* 0x0000001949447825 */ /* 0x000fc800078e0244 */
[----:B------:R-:W-:Y:S01]  /*21d0*/  IMAD.IADD R7, R67, 0x1, R7 ;  /* 0x0000000143077824 */ /* 0x000fe200078e0207 */
[----:B-1----:R-:W-:Y:S01]  /*21e0*/  SHF.R.S32.HI R73, RZ, 0x1f, R72 ;  /* 0x0000001fff497819 */ /* 0x002fe20000011448 */
[----:B------:R-:W-:Y:S01]  /*21f0*/  IMAD.WIDE.U32 R66, R66, 0x19, R70 ;  /* 0x0000001942427825 */ /* 0x000fe200078e0046 */
[----:B--2---:R-:W-:-:S03]  /*2200*/  SHF.R.S32.HI R77, RZ, 0x1f, R76 ;  /* 0x0000001fff4d7819 */ /* 0x004fc6000001144c */
[----:B------:R-:W-:Y:S01]  /*2210*/  IMAD.WIDE.U32 R72, R68, 0x19, R72 ;  /* 0x0000001944487825 */ /* 0x000fe200078e0048 */
[----:B---3--:R-:W-:-:S03]  /*2220*/  SHF.R.S32.HI R75, RZ, 0x1f, R74 ;  /* 0x0000001fff4b7819 */ /* 0x008fc6000001144a */
[----:B------:R-:W-:Y:S02]  /*2230*/  IMAD R7, R7, 0x19, RZ ;  /* 0x0000001907077824 */ /* 0x000fe400078e02ff */
[----:B------:R-:W-:Y:S01]  /*2240*/  IMAD R69, R69, 0x19, RZ ;  /* 0x0000001945457824 */ /* 0x000fe200078e02ff */
[----:B------:R-:W-:Y:S01]  /*2250*/  SHF.R.S32.HI R11, RZ, 0x1f, R10 ;  /* 0x0000001fff0b7819 */ /* 0x000fe2000001140a */
[----:B------:R-:W-:Y:S01]  /*2260*/  IMAD.WIDE.U32 R74, R66, 0x19, R74 ;  /* 0x00000019424a7825 */ /* 0x000fe200078e004a */
[----:B------:R-:W-:-:S03]  /*2270*/  IADD3 R9, PT, PT, R9, R65, RZ ;  /* 0x0000004109097210 */ /* 0x000fc60007ffe0ff */
[----:B------:R-:W-:Y:S01]  /*2280*/  IMAD.IADD R66, R67, 0x1, R7 ;  /* 0x0000000143427824 */ /* 0x000fe200078e0207 */
[----:B------:R-:W-:Y:S01]  /*2290*/  IADD3 R7, PT, PT, R73, R69, RZ ;  /* 0x0000004549077210 */ /* 0x000fe20007ffe0ff */
[----:B------:R-:W-:Y:S01]  /*22a0*/  IMAD.WIDE.U32 R72, R72, 0x19, R76 ;  /* 0x0000001948487825 */ /* 0x000fe200078e004c */
[----:B------:R-:W-:-:S03]  /*22b0*/  SHF.R.S32.HI R65, RZ, 0x1f, R64 ;  /* 0x0000001fff417819 */ /* 0x000fc60000011440 */
[----:B------:R-:W-:Y:S01]  /*22c0*/  IMAD.WIDE.U32 R10, R8, 0x19, R10 ;  /* 0x00000019080a7825 */ /* 0x000fe200078e000a */
[----:B------:R-:W-:-:S03]  /*22d0*/  SHF.R.S32.HI R125, RZ, 0x1f, R124 ;  /* 0x0000001fff7d7819 */ /* 0x000fc6000001147c */
[----:B------:R-:W-:Y:S02]  /*22e0*/  IMAD R9, R9, 0x19, RZ ;  /* 0x0000001909097824 */ /* 0x000fe400078e02ff */
[----:B------:R-:W-:Y:S01]  /*22f0*/  IMAD R7, R7, 0x19, RZ ;  /* 0x0000001907077824 */ /* 0x000fe200078e02ff */
[----:B------:R-:W-:Y:S01]  /*2300*/  SHF.R.S32.HI R123, RZ, 0x1f, R122 ;  /* 0x0000001fff7b7819 */ /* 0x000fe2000001147a */
[----:B------:R-:W-:-:S04]  /*2310*/  IMAD.WIDE.U32 R78, R72, 0x19, R78 ;  /* 0x00000019484e7825 */ /* 0x000fc800078e004e */
[----:B------:R-:W-:Y:S02]  /*2320*/  IMAD.IADD R5, R11, 0x1, R9 ;  /* 0x000000010b057824 */ /* 0x000fe400078e0209 */
[----:B------:R-:W-:Y:S02]  /*2330*/  IMAD R9, R66, 0x19, RZ ;  /* 0x0000001942097824 */ /* 0x000fe400078e02ff */
[----:B------:R-:W-:Y:S02]  /*2340*/  IMAD.IADD R72, R73, 0x1, R7 ;  /* 0x0000000149487824 */ /* 0x000fe400078e0207 */
[----:B------:R-:W-:-:S04]  /*2350*/  IMAD.WIDE.U32 R10, R10, 0x19, R64 ;  /* 0x000000190a0a7825 */ /* 0x000fc800078e0040 */
[----:B------:R-:W-:-:S04]  /*2360*/  IMAD.WIDE.U32 R124, R74, 0x19, R124 ;  /* 0x000000194a7c7825 */ /* 0x000fc800078e007c */
[----:B------:R-:W-:Y:S02]  /*2370*/  IMAD.IADD R74, R75, 0x1, R9 ;  /* 0x000000014b4a7824 */ /* 0x000fe400078e0209 */
[----:B------:R-:W-:Y:S01]  /*2380*/  IMAD.WIDE.U32 R122, R78, 0x19, R122 ;  /* 0x000000194e7a7825 */ /* 0x000fe200078e007a */
[----:B------:R-:W-:-:S03]  /*2390*/  IADD3 R8, P2, PT, R20, UR40, RZ ;  /* 0x0000002814087c10 */ /* 0x000fc6000ff5e0ff */
[----:B------:R-:W-:Y:S01]  /*23a0*/  IMAD R78, R72, 0x19, RZ ;  /* 0x00000019484e7824 */ /* 0x000fe200078e02ff */
[----:B------:R-:W-:Y:S01]  /*23b0*/  IADD3 R10, P1, PT, R10, UR40, RZ ;  /* 0x000000280a0a7c10 */ /* 0x000fe2000ff3e0ff */
[----:B------:R-:W-:Y:S01]  /*23c0*/  IMAD R7, R5, 0x19, RZ ;  /* 0x0000001905077824 */ /* 0x000fe200078e02ff */
[----:B------:R-:W-:Y:S01]  /*23d0*/  IADD3 R20, P0, PT, R124, UR40, RZ ;  /* 0x000000287c147c10 */ /* 0x000fe2000ff1e0ff */
[----:B------:R-:W-:Y:S02]  /*23e0*/  IMAD R5, R74, 0x19, RZ ;  /* 0x000000194a057824 */ /* 0x000fe400078e02ff */
[----:B------:R-:W-:Y:S01]  /*23f0*/  IMAD.IADD R78, R79, 0x1, R78 ;  /* 0x000000014f4e7824 */ /* 0x000fe200078e024e */
[----:B------:R-:W-:Y:S02]  /*2400*/  IADD3.X R9, PT, PT, R21, UR41, R119, P2, !PT ;  /* 0x0000002915097c10 */ /* 0x000fe400097fe477 */
[----:B------:R-:W-:Y:S01]  /*2410*/  IADD3.X R11, PT, PT, R11, UR41, R7, P1, !PT ;  /* 0x000000290b0b7c10 */ /* 0x000fe20008ffe407 */
[----:B------:R-:W-:Y:S01]  /*2420*/  IMAD R7, R78, 0x19, RZ ;  /* 0x000000194e077824 */ /* 0x000fe200078e02ff */
[----:B------:R-:W-:Y:S01]  /*2430*/  IADD3.X R21, PT, PT, R125, UR41, R5, P0, !PT ;  /* 0x000000297d157c10 */ /* 0x000fe200087fe405 */
[----:B------:R-:W2:Y:S01]  /*2440*/  LDG.E.U8 R8, desc[UR36][R8.64] ;  /* 0x0000002408087981 */ /* 0x000ea2000c1e1100 */
[----:B------:R-:W-:-:S03]  /*2450*/  IADD3 R64, P0, PT, R122, UR40, RZ ;  /* 0x000000287a407c10 */ /* 0x000fc6000ff1e0ff */
[----:B------:R-:W2:Y:S01]  /*2460*/  LDG.E.U8 R5, desc[UR36][R10.64] ;  /* 0x000000240a057981 */ /* 0x000ea2000c1e1100 */
[----:B------:R-:W-:-:S03]  /*2470*/  IADD3.X R65, PT, PT, R123, UR41, R7, P0, !PT ;  /* 0x000000297b417c10 */ /* 0x000fc600087fe407 */
[----:B------:R-:W3:Y:S04]  /*2480*/  LDG.E.U8 R21, desc[UR36][R20.64] ;  /* 0x0000002414157981 */ /* 0x000ee8000c1e1100 */
[----:B------:R-:W5:Y:S04]  /*2490*/  LDL.U8 R7, [R1+0x64] ;  /* 0x0000640001077983 */ /* 0x000f680000100000 */
[----:B------:R-:W5:Y:S04]  /*24a0*/  LDG.E.U8 R64, desc[UR36][R64.64] ;  /* 0x0000002440407981 */ /* 0x000f68000c1e1100 */
[----:B------:R0:W-:Y:S01]  /*24b0*/  STL.U8 [R1+0x62], R3 ;  /* 0x0000620301007387 */ /* 0x0001e20000100000 */
[----:B----4-:R-:W-:-:S02]  /*24c0*/  IADD3 R4, PT, PT, R12, R6, R4 ;  /* 0x000000060c047210 */ /* 0x010fc40007ffe004 */
[----:B--2---:R-:W-:Y:S02]  /*24d0*/  IADD3 R5, PT, PT, R8, R5, R14 ;  /* 0x0000000508057210 */ /* 0x004fe40007ffe00e */
[----:B---3--:R-:W-:Y:S01]  /*24e0*/  IADD3 R4, PT, PT, R4, R21, RZ ;  /* 0x0000001504047210 */ /* 0x008fe20007ffe0ff */
[----:B-----5:R-:W-:-:S03]  /*24f0*/  VIADD R6, R7, 0x1 ;  /* 0x0000000107067836 */ /* 0x020fc60000000000 */
[----:B------:R-:W-:Y:S02]  /*2500*/  VIADDMNMX.U32 R12, R5, R64, R4, !PT ;  /* 0x00000040050c7246 */ /* 0x000fe40007800004 */
[----:B------:R-:W-:Y:S02]  /*2510*/  PRMT R7, R6, 0x8880, RZ ;  /* 0x0000888006077816 */ /* 0x000fe400000000ff */
[----:B------:R-:W-:Y:S01]  /*2520*/  PRMT R4, R12, 0x8880, RZ ;  /* 0x000088800c047816 */ /* 0x000fe200000000ff */
[----:B------:R0:W-:Y:S04]  /*2530*/  STL.U8 [R1+0x64], R6 ;  /* 0x0000640601007387 */ /* 0x0001e80000100000 */
[----:B------:R0:W-:Y:S01]  /*2540*/  STL.U8 [R1+0x63], R12 ;  /* 0x0000630c01007387 */ /* 0x0001e20000100000 */
[----:B------:R-:W-:-:S05]  /*2550*/  IMAD.IADD R5, R7, 0x1, R4 ;  /* 0x0000000107057824 */ /* 0x000fca00078e0204 */
[----:B------:R-:W-:-:S13]  /*2560*/  ISETP.GT.AND P0, PT, R5, R118, PT ;  /* 0x000000760500720c */ /* 0x000fda0003f04270 */
[----:B0-----:R-:W-:Y:S05]  /*2570*/  @P0 BRA `(.L_x_3) ;  /* 0x0000000400d80947 */ /* 0x001fea0003800000 */
[----:B------:R-:W-:Y:S01]  /*2580*/  LOP3.LUT P0, RZ, R12, 0xff, RZ, 0xc0, !PT ;  /* 0x000000ff0cff7812 */ /* 0x000fe2000780c0ff */
[----:B------:R3:W-:-:S12]  /*2590*/  STL.U8 [R1+0x65], R0 ;  /* 0x0000650001007387 */ /* 0x0007d80000100000 */
[----:B------:R-:W0:Y:S02]  /*25a0*/  @!P0 LDC.64 R4, c[0x0][0x390] ;  /* 0x0000e400ff048b82 */ /* 0x000e240000000a00 */
[----:B0-----:R3:W-:Y:S01]  /*25b0*/  @!P0 STG.E desc[UR36][R4.64], R7 ;  /* 0x0000000704008986 */ /* 0x0017e2000c101924 */
[----:B------:R-:W-:Y:S05]  /*25c0*/  @!P0 BRA `(.L_x_3) ;  /* 0x0000000400c48947 */ /* 0x000fea0003800000 */
[----:B------:R-:W2:Y:S04]  /*25d0*/  LDL.U8 R118, [R1+0x30] ;  /* 0x0000300001767983 */ /* 0x000ea80000100000 */
        /* <DEDUP_REMOVED lines=22> */
[----:B---3--:R-:W3:Y:S04]  /*2740*/  LDL.U8 R7, [R1+0x47] ;  /* 0x0000470001077983 */ /* 0x008ee80000100000 */
[----:B------:R-:W3:Y:S04]  /*2750*/  LDL.U8 R5, [R1+0x48] ;  /* 0x0000480001057983 */ /* 0x000ee80000100000 */
[----:B------:R-:W3:Y:S01]  /*2760*/  LDL.U8 R4, [R1+0x49] ;  /* 0x0000490001047983 */ /* 0x000ee20000100000 */
[----:B------:R-:W-:Y:S01]  /*2770*/  VOTEU.ANY UR4, UPT, PT ;  /* 0x0000000000047886 */ /* 0x000fe200038e0100 */
[----:B------:R-:W-:Y:S01]  /*2780*/  VIADD R115, R115, 0x8040 ;  /* 0x0000804073737836 */ /* 0x000fe20000000000 */
[----:B------:R-:W0:Y:S01]  /*2790*/  FLO.U32 R77, UR4 ;  /* 0x00000004004d7d00 */ /* 0x000e2200080e0000 */
[----:B------:R-:W0:Y:S03]  /*27a0*/  S2R R78, SR_LANEID ;  /* 0x00000000004e7919 */ /* 0x000e260000000000 */
[----:B------:R-:W-:Y:S01]  /*27b0*/  LEA R115, R114, R115, 0x18 ;  /* 0x0000007372737211 */ /* 0x000fe200078ec0ff */
[----:B------:R-:W1:Y:S01]  /*27c0*/  S2R R79, SR_LTMASK ;  /* 0x00000000004f7919 */ /* 0x000e620000003900 */
[----:B0-----:R-:W-:-:S02]  /*27d0*/  ISETP.EQ.U32.AND P0, PT, R77, R78, PT ;  /* 0x0000004e4d00720c */ /* 0x001fc40003f02070 */
[----:B------:R-:W0:Y:S01]  /*27e0*/  POPC R78, UR4 ;  /* 0x00000004004e7d09 */ /* 0x000e220008000000 */
[----:B-1----:R-:W-:-:S07]  /*27f0*/  LOP3.LUT R114, R79, UR4, RZ, 0xc0, !PT ;  /* 0x000000044f727c12 */ /* 0x002fce000f8ec0ff */
[----:B------:R-:W1:Y:S03]  /*2800*/  POPC R114, R114 ;  /* 0x0000007200727309 */ /* 0x000e660000000000 */
[----:B0-----:R-:W0:Y:S04]  /*2810*/  @P0 ATOMS.ADD R78, [R115], R78 ;  /* 0x0000004e734e038c */ /* 0x001e280000000000 */
[----:B0-----:R-:W1:Y:S02]  /*2820*/  SHFL.IDX PT, R77, R78, R77, 0x1f ;  /* 0x00001f4d4e4d7589 */ /* 0x001e6400000e0000 */
[----:B-1----:R-:W-:-:S05]  /*2830*/  IADD3 R79, PT, PT, R77, R114, RZ ;  /* 0x000000724d4f7210 */ /* 0x002fca0007ffe0ff */
[----:B------:R-:W-:-:S05]  /*2840*/  IMAD R79, R79, 0x36, R116 ;  /* 0x000000364f4f7824 */ /* 0x000fca00078e0274 */
[----:B------:R-:W-:Y:S04]  /*2850*/  STS.U8 [R79+0x50], R89 ;  /* 0x000050594f007388 */ /* 0x000fe80000000000 */
        /* <DEDUP_REMOVED lines=27> */
[----:B--2---:R-:W-:Y:S04]  /*2a10*/  STS.U8 [R79+0x36], R118 ;  /* 0x000036764f007388 */ /* 0x004fe80000000000 */
[----:B----4-:R-:W-:Y:S04]  /*2a20*/  STS.U8 [R79+0x37], R76 ;  /* 0x0000374c4f007388 */ /* 0x010fe80000000000 */
[----:B-----5:R-:W-:Y:S04]  /*2a30*/  STS.U8 [R79+0x38], R75 ;  /* 0x0000384b4f007388 */ /* 0x020fe80000000000 */
        /* <DEDUP_REMOVED lines=20> */
[----:B---3--:R-:W-:Y:S04]  /*2b80*/  STS.U8 [R79+0x4d], R7 ;  /* 0x00004d074f007388 */ /* 0x008fe80000000000 */
[----:B------:R-:W-:Y:S04]  /*2b90*/  STS.U8 [R79+0x4e], R5 ;  /* 0x00004e054f007388 */ /* 0x000fe80000000000 */
[----:B------:R-:W-:Y:S04]  /*2ba0*/  STS.U8 [R79+0x4f], R4 ;  /* 0x00004f044f007388 */ /* 0x000fe80000000000 */
[----:B------:R-:W0:Y:S02]  /*2bb0*/  LDS R116, [R116+0x8040] ;  /* 0x0080400074747984 */ /* 0x000e240000000800 */
[----:B0-----:R-:W-:-:S13]  /*2bc0*/  ISETP.GE.AND P0, PT, R116, 0x260, PT ;  /* 0x000002607400780c */ /* 0x001fda0003f06270 */
[----:B------:R-:W-:Y:S05]  /*2bd0*/  @!P0 BRA `(.L_x_3) ;  /* 0x0000000000408947 */ /* 0x000fea0003800000 */
[----:B------:R-:W-:Y:S01]  /*2be0*/  MOV R14, 0x0 ;  /* 0x00000000000e7802 */ /* 0x000fe20000000f00 */
[----:B------:R-:W0:Y:S01]  /*2bf0*/  LDCU.64 UR4, c[0x4][0x20] ;  /* 0x01000400ff0477ac */ /* 0x000e220008000a00 */
[----:B------:R-:W-:Y:S02]  /*2c00*/  HFMA2 R12, -RZ, RZ, 0, 5.9604644775390625e-08 ;  /* 0x00000001ff0c7431 */ /* 0x000fe400000001ff */
[----:B------:R-:W-:Y:S01]  /*2c10*/  IMAD.MOV.U32 R8, RZ, RZ, 0x272 ;  /* 0x00000272ff087424 */ /* 0x000fe200078e00ff */
[----:B------:R-:W1:Y:S01]  /*2c20*/  LDCU.64 UR6, c[0x4][0x28] ;  /* 0x01000500ff0677ac */ /* 0x000e620008000a00 */
[----:B------:R-:W2:Y:S01]  /*2c30*/  LDC.64 R14, c[0x4][R14] ;  /* 0x010000000e0e7b82 */ /* 0x000ea20000000a00 */
[----:B------:R-:W-:Y:S01]  /*2c40*/  IMAD.MOV.U32 R13, RZ, RZ, RZ ;  /* 0x000000ffff0d7224 */ /* 0x000fe200078e00ff */
[----:B------:R-:W3:Y:S01]  /*2c50*/  LDCU.64 UR8, c[0x4][0x18] ;  /* 0x01000300ff0877ac */ /* 0x000ee20008000a00 */
[----:B0-----:R-:W-:Y:S02]  /*2c60*/  IMAD.U32 R4, RZ, RZ, UR4 ;  /* 0x00000004ff047e24 */ /* 0x001fe4000f8e00ff */
[----:B------:R-:W-:-:S02]  /*2c70*/  IMAD.U32 R5, RZ, RZ, UR5 ;  /* 0x00000005ff057e24 */ /* 0x000fc4000f8e00ff */
[----:B-1----:R-:W-:Y:S01]  /*2c80*/  IMAD.U32 R6, RZ, RZ, UR6 ;  /* 0x00000006ff067e24 */ /* 0x002fe2000f8e00ff */
[----:B------:R-:W-:Y:S01]  /*2c90*/  MOV R7, UR7 ;  /* 0x0000000700077c02 */ /* 0x000fe20008000f00 */
[----:B---3--:R-:W-:Y:S02]  /*2ca0*/  IMAD.U32 R10, RZ, RZ, UR8 ;  /* 0x00000008ff0a7e24 */ /* 0x008fe4000f8e00ff */
[----:B------:R-:W-:-:S07]  /*2cb0*/  IMAD.U32 R11, RZ, RZ, UR9 ;  /* 0x00000009ff0b7e24 */ /* 0x000fce000f8e00ff */
[----:B------:R-:W-:-:S07]  /*2cc0*/  LEPC R20, `(.L_x_3) ;  /* 0x000000001014794e */ /* 0x000fce0000000000 */
[----:B--2---:R-:W-:Y:S05]  /*2cd0*/  CALL.ABS.NOINC R14 ;  /* 0x000000000e007343 */ /* 0x004fea0003c00000 */
.L_x_3:
[----:B------:R-:W-:Y:S05]  /*2ce0*/  WARPSYNC.ALL ;  /* 0x0000000000007948 */ /* 0x000fea0003800000 */
[----:B------:R-:W4:Y:S08]  /*2cf0*/  S2UR UR5, SR_CgaCtaId ;  /* 0x00000000000579c3 */ /* 0x000f300000008800 */
[----:B------:R-:W-:Y:S01]  /*2d00*/  BAR.SYNC.DEFER_BLOCKING 0x0 ;  /* 0x0000000000007b1d */ /* 0x000fe20000010000 */
[----:B------:R-:W-:-:S05]  /*2d10*/  VIADD R87, R87, 0x1 ;  /* 0x0000000157577836 */ /* 0x000fca0000000000 */
[----:B------:R-:W-:Y:S02]  /*2d20*/  UMOV UR4, 0x400 ;  /* 0x0000040000047882 */ /* 0x000fe40000000000 */
[----:B----4-:R-:W-:-:S09]  /*2d30*/  ULEA UR4, UR5, UR4, 0x18 ;  /* 0x0000000405047291 */ /* 0x010fd2000f8ec0ff */
[----:B---3--:R-:W3:Y:S01]  /*2d40*/  LDS R0, [UR4+0x8040] ;  /* 0x00804004ff007984 */ /* 0x008ee20008000800 */
[----:B------:R-:W-:Y:S01]  /*2d50*/  BAR.SYNC.DEFER_BLOCKING 0x0 ;  /* 0x0000000000007b1d */ /* 0x000fe20000010000 */
[----:B---3--:R-:W-:-:S13]  /*2d60*/  ISETP.GE.AND P0, PT, R0, RZ, PT ;  /* 0x000000ff0000720c */ /* 0x008fda0003f06270 */
[----:B------:R-:W-:Y:S05]  /*2d70*/  @P0 BRA `(.L_x_4) ;  /* 0xffffffd800ec0947 */ /* 0x000fea000383ffff */
.L_x_0:
[----:B0-2---:R-:W0:Y:S01]  /*2d80*/  S2R R5, SR_CTAID.X ;  /* 0x0000000000057919 */ /* 0x005e220000002500 */
[----:B-1----:R-:W0:Y:S02]  /*2d90*/  LDC.64 R2, c[0x0][0x398] ;  /* 0x0000e600ff027b82 */ /* 0x002e240000000a00 */
[----:B0-----:R-:W-:-:S05]  /*2da0*/  IMAD.WIDE.U32 R2, R5, 0x4, R2 ;  /* 0x0000000405027825 */ /* 0x001fca00078e0002 */
[----:B------:R-:W-:Y:S01]  /*2db0*/  STG.E desc[UR36][R2.64], R87 ;  /* 0x0000005702007986 */ /* 0x000fe2000c101924 */
[----:B------:R-:W-:Y:S05]  /*2dc0*/  EXIT ;  /* 0x000000000000794d */ /* 0x000fea0003800000 */
.L_x_5:
[----:B------:R-:W-:-:S00]  /*2dd0*/  BRA `(.L_x_5) ;  /* 0xfffffffc00fc7947 */ /* 0x000fc0000383ffff */
[----:B------:R-:W-:-:S00]  /*2de0*/  NOP ;  /* 0x0000000000007918 */ /* 0x000fc00000000000 */
        /* <DEDUP_REMOVED lines=9> */
.L_x_6:


//--------------------- .nv.global.init           --------------------------
	.section	.nv.global.init,"aw",@progbits
.nv.global.init:
	.type		$str,@object
	.size		$str,($str$1 - $str)
$str:
        /*0000*/ 	.byte	0x69, 0x6e, 0x64, 0x65, 0x78, 0x20, 0x3c, 0x20, 0x53, 0x54, 0x41, 0x43, 0x4b, 0x5f, 0x4c, 0x49
        /*0010*/ 	.byte	0x4d, 0x49, 0x54, 0x00
	.type		$str$1,@object
	.size		$str$1,(__unnamed_1 - $str$1)
$str$1:
        /*0014*/ 	.byte	0x2f, 0x74, 0x6d, 0x70, 0x2f, 0x73, 0x61, 0x73, 0x73, 0x5f, 0x63, 0x75, 0x5f, 0x39, 0x6c, 0x5f
        /*0024*/ 	.byte	0x76, 0x66, 0x37, 0x37, 0x6e, 0x2f, 0x6b, 0x2e, 0x63, 0x75, 0x00
	.type		__unnamed_1,@object
	.size		__unnamed_1,(.L_7 - __unnamed_1)
__unnamed_1:
        /*002f*/ 	.byte	0x76, 0x6f, 0x69, 0x64, 0x20, 0x64, 0x66, 0x73, 0x5f, 0x6b, 0x65, 0x72, 0x6e, 0x65, 0x6c, 0x28
        /*003f*/ 	.byte	0x69, 0x6e, 0x74, 0x2c, 0x20, 0x4e, 0x6f, 0x64, 0x65, 0x20, 0x2a, 0x2c, 0x20, 0x69, 0x6e, 0x74
        /*004f*/ 	.byte	0x20, 0x2a, 0x2c, 0x20, 0x69, 0x6e, 0x74, 0x20, 0x2a, 0x2c, 0x20, 0x6c, 0x6f, 0x63, 0x61, 0x6c
        /*005f*/ 	.byte	0x5f, 0x70, 0x64, 0x62, 0x20, 0x2a, 0x29, 0x00
.L_7:


//--------------------- .nv.shared._Z10dfs_kerneliP4NodePiS1_P9local_pdb --------------------------
	.section	.nv.shared._Z10dfs_kerneliP4NodePiS1_P9local_pdb,"aw",@nobits
	.sectionflags	@""
	.align	4
.nv.shared._Z10dfs_kerneliP4NodePiS1_P9local_pdb:
	.zero		33860


//--------------------- .nv.shared.reserved.0     --------------------------
	.section	.nv.shared.reserved.0,"aw",@nobits
	.weak		__nv_reservedSMEM_offset_0_alias
	.size		__nv_reservedSMEM_offset_0_alias, 0, 64
	.other		__nv_reservedSMEM_offset_0_alias,@"STO_CUDA_RESERVED_SHARED STV_DEFAULT"
__nv_reservedSMEM_offset_0_alias:
	.zero		0
	.zero		64


//--------------------- .nv.global                --------------------------
	.section	.nv.global,"aw",@nobits
.nv.global:
	.type		dev_h0,@object
	.size		dev_h0,(dev_h1 - dev_h0)
dev_h0:
	.zero		244140625
	.type		dev_h1,@object
	.size		dev_h1,(.L_6 - dev_h1)
dev_h1:
	.zero		244140625
.L_6:


//--------------------- .nv.constant0._Z10dfs_kerneliP4NodePiS1_P9local_pdb --------------------------
	.section	.nv.constant0._Z10dfs_kerneliP4NodePiS1_P9local_pdb,"a",@progbits
	.sectionflags	@""
	.align	4
.nv.constant0._Z10dfs_kerneliP4NodePiS1_P9local_pdb:
	.zero		936


//--------------------- SYMBOLS --------------------------

	.type		.nv.reservedSmem.offset0,@object
	.size		.nv.reservedSmem.offset0,0x4
	.type		.nv.reservedSmem.cap,@object
	.size		.nv.reservedSmem.cap,0x4
	.type		__assertfail,@function
